//
// Generated by NVIDIA NVVM Compiler
//
// Compiler Build ID: CL-36424714
// Cuda compilation tools, release 13.0, V13.0.88
// Based on NVVM 20.0.0
//

.version 9.0
.target sm_100
.address_size 64

	// .globl	_Z12avgKernel_1DP6uchar3iii
.global .align 8 .u64 average_r;
.global .align 8 .u64 average_g;
.global .align 8 .u64 average_b;
// _ZZ12avgKernel_1DP6uchar3iiiE7sdata_r has been demoted
// _ZZ12avgKernel_1DP6uchar3iiiE7sdata_g has been demoted
// _ZZ12avgKernel_1DP6uchar3iiiE7sdata_b has been demoted

.visible .entry _Z12avgKernel_1DP6uchar3iii(
	.param .u64 .ptr .align 1 _Z12avgKernel_1DP6uchar3iii_param_0,
	.param .u32 _Z12avgKernel_1DP6uchar3iii_param_1,
	.param .u32 _Z12avgKernel_1DP6uchar3iii_param_2,
	.param .u32 _Z12avgKernel_1DP6uchar3iii_param_3
)
{
	.reg .pred 	%p<112>;
	.reg .b16 	%rs<4>;
	.reg .b32 	%r<152>;
	.reg .b64 	%rd<226>;
	// demoted variable
	.shared .align 8 .u64 _ZZ12avgKernel_1DP6uchar3iiiE7sdata_r;
	// demoted variable
	.shared .align 8 .u64 _ZZ12avgKernel_1DP6uchar3iiiE7sdata_g;
	// demoted variable
	.shared .align 8 .u64 _ZZ12avgKernel_1DP6uchar3iiiE7sdata_b;
	ld.param.u64 	%rd99, [_Z12avgKernel_1DP6uchar3iii_param_0];
	ld.param.u32 	%r61, [_Z12avgKernel_1DP6uchar3iii_param_1];
	ld.param.u32 	%r62, [_Z12avgKernel_1DP6uchar3iii_param_2];
	ld.param.u32 	%r63, [_Z12avgKernel_1DP6uchar3iii_param_3];
	cvta.to.global.u64 	%rd1, %rd99;
	max.s32 	%r65, %r63, 1024;
	shr.u32 	%r1, %r65, 10;
	rem.s32 	%r2, %r61, %r63;
	setp.eq.s32 	%p2, %r2, 0;
	mov.b32 	%r4, -1;
	@%p2 bra 	$L__BB0_2;
	div.s32 	%r4, %r61, %r63;
$L__BB0_2:
	rem.s32 	%r5, %r62, %r63;
	setp.eq.s32 	%p3, %r5, 0;
	mov.b32 	%r141, -1;
	@%p3 bra 	$L__BB0_4;
	div.s32 	%r141, %r62, %r63;
$L__BB0_4:
	mov.u32 	%r8, %ctaid.x;
	setp.ne.s32 	%p4, %r8, %r4;
	mov.u32 	%r9, %tid.x;
	setp.lt.u32 	%p5, %r9, %r2;
	or.pred  	%p1, %p5, %p4;
	not.pred 	%p6, %p1;
	@%p6 bra 	$L__BB0_28;
	mov.u32 	%r10, %ctaid.y;
	mad.lo.s32 	%r11, %r63, %r8, %r9;
	mul.lo.s32 	%r12, %r63, %r10;
	max.u32 	%r68, %r63, 1;
	and.b32  	%r13, %r68, 3;
	and.b32  	%r14, %r68, -4;
	mov.b64 	%rd192, 0;
	mov.b32 	%r142, 0;
	mov.u64 	%rd191, %rd192;
	mov.u64 	%rd190, %rd192;
$L__BB0_6:
	setp.lt.u32 	%p7, %r63, 4;
	shl.b32 	%r70, %r142, 10;
	add.s32 	%r16, %r11, %r70;
	mov.b32 	%r144, 0;
	@%p7 bra 	$L__BB0_17;
	mov.b32 	%r143, 0;
$L__BB0_8:
	setp.ge.u32 	%p8, %r16, %r61;
	setp.eq.s32 	%p9, %r10, %r141;
	setp.ge.u32 	%p10, %r143, %r5;
	and.pred  	%p11, %p9, %p10;
	or.pred  	%p12, %p11, %p8;
	@%p12 bra 	$L__BB0_10;
	add.s32 	%r72, %r143, %r12;
	mad.lo.s32 	%r73, %r72, %r61, %r16;
	mul.wide.u32 	%rd102, %r73, 3;
	add.s64 	%rd103, %rd1, %rd102;
	ld.global.u8 	%rd104, [%rd103];
	ld.global.u8 	%rd105, [%rd103+1];
	ld.global.u8 	%rd106, [%rd103+2];
	add.s64 	%rd192, %rd192, %rd104;
	add.s64 	%rd191, %rd191, %rd105;
	add.s64 	%rd190, %rd190, %rd106;
$L__BB0_10:
	add.s32 	%r18, %r143, 1;
	setp.ge.u32 	%p15, %r18, %r5;
	and.pred  	%p16, %p9, %p15;
	or.pred  	%p17, %p16, %p8;
	@%p17 bra 	$L__BB0_12;
	add.s32 	%r74, %r18, %r12;
	mad.lo.s32 	%r75, %r74, %r61, %r16;
	mul.wide.u32 	%rd107, %r75, 3;
	add.s64 	%rd108, %rd1, %rd107;
	ld.global.u8 	%rd109, [%rd108];
	ld.global.u8 	%rd110, [%rd108+1];
	ld.global.u8 	%rd111, [%rd108+2];
	add.s64 	%rd192, %rd192, %rd109;
	add.s64 	%rd191, %rd191, %rd110;
	add.s64 	%rd190, %rd190, %rd111;
$L__BB0_12:
	setp.ge.u32 	%p18, %r16, %r61;
	setp.eq.s32 	%p19, %r10, %r141;
	add.s32 	%r19, %r143, 2;
	setp.ge.u32 	%p20, %r19, %r5;
	and.pred  	%p21, %p19, %p20;
	or.pred  	%p22, %p21, %p18;
	@%p22 bra 	$L__BB0_14;
	add.s32 	%r76, %r19, %r12;
	mad.lo.s32 	%r77, %r76, %r61, %r16;
	mul.wide.u32 	%rd112, %r77, 3;
	add.s64 	%rd113, %rd1, %rd112;
	ld.global.u8 	%rd114, [%rd113];
	ld.global.u8 	%rd115, [%rd113+1];
	ld.global.u8 	%rd116, [%rd113+2];
	add.s64 	%rd192, %rd192, %rd114;
	add.s64 	%rd191, %rd191, %rd115;
	add.s64 	%rd190, %rd190, %rd116;
$L__BB0_14:
	add.s32 	%r20, %r143, 3;
	setp.ge.u32 	%p25, %r20, %r5;
	and.pred  	%p26, %p19, %p25;
	or.pred  	%p27, %p26, %p18;
	@%p27 bra 	$L__BB0_16;
	add.s32 	%r78, %r20, %r12;
	mad.lo.s32 	%r79, %r78, %r61, %r16;
	mul.wide.u32 	%rd117, %r79, 3;
	add.s64 	%rd118, %rd1, %rd117;
	ld.global.u8 	%rd119, [%rd118];
	ld.global.u8 	%rd120, [%rd118+1];
	ld.global.u8 	%rd121, [%rd118+2];
	add.s64 	%rd192, %rd192, %rd119;
	add.s64 	%rd191, %rd191, %rd120;
	add.s64 	%rd190, %rd190, %rd121;
$L__BB0_16:
	add.s32 	%r143, %r143, 4;
	setp.ne.s32 	%p28, %r143, %r14;
	mov.u32 	%r144, %r14;
	@%p28 bra 	$L__BB0_8;
$L__BB0_17:
	setp.eq.s32 	%p29, %r13, 0;
	@%p29 bra 	$L__BB0_26;
	setp.ge.u32 	%p30, %r16, %r61;
	setp.eq.s32 	%p31, %r10, %r141;
	setp.ge.u32 	%p32, %r144, %r5;
	and.pred  	%p33, %p31, %p32;
	or.pred  	%p34, %p33, %p30;
	@%p34 bra 	$L__BB0_20;
	add.s32 	%r80, %r144, %r12;
	mad.lo.s32 	%r81, %r80, %r61, %r16;
	mul.wide.u32 	%rd122, %r81, 3;
	add.s64 	%rd123, %rd1, %rd122;
	ld.global.u8 	%rd124, [%rd123];
	ld.global.u8 	%rd125, [%rd123+1];
	ld.global.u8 	%rd126, [%rd123+2];
	add.s64 	%rd192, %rd192, %rd124;
	add.s64 	%rd191, %rd191, %rd125;
	add.s64 	%rd190, %rd190, %rd126;
$L__BB0_20:
	setp.eq.s32 	%p35, %r13, 1;
	add.s32 	%r23, %r144, 1;
	@%p35 bra 	$L__BB0_26;
	setp.ge.u32 	%p38, %r23, %r5;
	and.pred  	%p39, %p31, %p38;
	or.pred  	%p40, %p39, %p30;
	@%p40 bra 	$L__BB0_23;
	add.s32 	%r82, %r23, %r12;
	mad.lo.s32 	%r83, %r82, %r61, %r16;
	mul.wide.u32 	%rd127, %r83, 3;
	add.s64 	%rd128, %rd1, %rd127;
	ld.global.u8 	%rd129, [%rd128];
	ld.global.u8 	%rd130, [%rd128+1];
	ld.global.u8 	%rd131, [%rd128+2];
	add.s64 	%rd192, %rd192, %rd129;
	add.s64 	%rd191, %rd191, %rd130;
	add.s64 	%rd190, %rd190, %rd131;
$L__BB0_23:
	setp.eq.s32 	%p41, %r13, 2;
	add.s32 	%r24, %r144, 2;
	@%p41 bra 	$L__BB0_26;
	setp.ge.u32 	%p42, %r16, %r61;
	setp.eq.s32 	%p43, %r10, %r141;
	setp.ge.u32 	%p44, %r24, %r5;
	and.pred  	%p45, %p43, %p44;
	or.pred  	%p46, %p45, %p42;
	@%p46 bra 	$L__BB0_26;
	add.s32 	%r84, %r24, %r12;
	mad.lo.s32 	%r85, %r84, %r61, %r16;
	mul.wide.u32 	%rd132, %r85, 3;
	add.s64 	%rd133, %rd1, %rd132;
	ld.global.u8 	%rd134, [%rd133];
	ld.global.u8 	%rd135, [%rd133+1];
	ld.global.u8 	%rd136, [%rd133+2];
	add.s64 	%rd192, %rd192, %rd134;
	add.s64 	%rd191, %rd191, %rd135;
	add.s64 	%rd190, %rd190, %rd136;
$L__BB0_26:
	add.s32 	%r142, %r142, 1;
	setp.ne.s32 	%p47, %r142, %r1;
	@%p47 bra 	$L__BB0_6;
	atom.shared.add.u64 	%rd137, [_ZZ12avgKernel_1DP6uchar3iiiE7sdata_r], %rd192;
	atom.shared.add.u64 	%rd138, [_ZZ12avgKernel_1DP6uchar3iiiE7sdata_g], %rd191;
	atom.shared.add.u64 	%rd139, [_ZZ12avgKernel_1DP6uchar3iiiE7sdata_b], %rd190;
$L__BB0_28:
	bar.sync 	0;
	setp.ne.s32 	%p48, %r9, 0;
	@%p48 bra 	$L__BB0_69;
	ld.shared.u64 	%rd56, [_ZZ12avgKernel_1DP6uchar3iiiE7sdata_r];
	atom.global.add.u64 	%rd140, [average_r], %rd56;
	ld.shared.u64 	%rd57, [_ZZ12avgKernel_1DP6uchar3iiiE7sdata_g];
	atom.global.add.u64 	%rd141, [average_g], %rd57;
	ld.shared.u64 	%rd58, [_ZZ12avgKernel_1DP6uchar3iiiE7sdata_b];
	atom.global.add.u64 	%rd142, [average_b], %rd58;
	setp.ne.s32 	%p49, %r8, %r4;
	mov.u32 	%r26, %ctaid.y;
	setp.ne.s32 	%p50, %r26, %r141;
	or.pred  	%p51, %p49, %p50;
	@%p51 bra 	$L__BB0_39;
	mul.lo.s32 	%r116, %r5, %r2;
	cvt.s64.s32 	%rd59, %r116;
	or.b64  	%rd158, %rd56, %rd59;
	and.b64  	%rd159, %rd158, -4294967296;
	setp.ne.s64 	%p67, %rd159, 0;
	@%p67 bra 	$L__BB0_32;
	cvt.u32.u64 	%r117, %rd59;
	cvt.u32.u64 	%r118, %rd56;
	div.u32 	%r119, %r118, %r117;
	cvt.u64.u32 	%rd217, %r119;
	bra.uni 	$L__BB0_33;
$L__BB0_32:
	div.u64 	%rd217, %rd56, %rd59;
$L__BB0_33:
	st.shared.u64 	[_ZZ12avgKernel_1DP6uchar3iiiE7sdata_r], %rd217;
	or.b64  	%rd160, %rd57, %rd59;
	and.b64  	%rd161, %rd160, -4294967296;
	setp.ne.s64 	%p68, %rd161, 0;
	@%p68 bra 	$L__BB0_35;
	cvt.u32.u64 	%r120, %rd59;
	cvt.u32.u64 	%r121, %rd57;
	div.u32 	%r122, %r121, %r120;
	cvt.u64.u32 	%rd218, %r122;
	bra.uni 	$L__BB0_36;
$L__BB0_35:
	div.u64 	%rd218, %rd57, %rd59;
$L__BB0_36:
	st.shared.u64 	[_ZZ12avgKernel_1DP6uchar3iiiE7sdata_g], %rd218;
	or.b64  	%rd162, %rd58, %rd59;
	and.b64  	%rd163, %rd162, -4294967296;
	setp.ne.s64 	%p69, %rd163, 0;
	@%p69 bra 	$L__BB0_38;
	cvt.u32.u64 	%r123, %rd59;
	cvt.u32.u64 	%r124, %rd58;
	div.u32 	%r125, %r124, %r123;
	cvt.u64.u32 	%rd66, %r125;
	st.shared.u64 	[_ZZ12avgKernel_1DP6uchar3iiiE7sdata_b], %rd66;
	bra.uni 	$L__BB0_69;
$L__BB0_38:
	div.u64 	%rd67, %rd58, %rd59;
	st.shared.u64 	[_ZZ12avgKernel_1DP6uchar3iiiE7sdata_b], %rd67;
	bra.uni 	$L__BB0_69;
$L__BB0_39:
	setp.ne.s32 	%p52, %r8, %r4;
	setp.eq.s32 	%p53, %r26, %r141;
	or.pred  	%p54, %p52, %p53;
	@%p54 bra 	$L__BB0_49;
	mul.lo.s32 	%r106, %r2, %r63;
	cvt.s64.s32 	%rd69, %r106;
	or.b64  	%rd152, %rd56, %rd69;
	and.b64  	%rd153, %rd152, -4294967296;
	setp.ne.s64 	%p64, %rd153, 0;
	@%p64 bra 	$L__BB0_42;
	cvt.u32.u64 	%r107, %rd69;
	cvt.u32.u64 	%r108, %rd56;
	div.u32 	%r109, %r108, %r107;
	cvt.u64.u32 	%rd219, %r109;
	bra.uni 	$L__BB0_43;
$L__BB0_42:
	div.u64 	%rd219, %rd56, %rd69;
$L__BB0_43:
	st.shared.u64 	[_ZZ12avgKernel_1DP6uchar3iiiE7sdata_r], %rd219;
	or.b64  	%rd154, %rd57, %rd69;
	and.b64  	%rd155, %rd154, -4294967296;
	setp.ne.s64 	%p65, %rd155, 0;
	@%p65 bra 	$L__BB0_45;
	cvt.u32.u64 	%r110, %rd69;
	cvt.u32.u64 	%r111, %rd57;
	div.u32 	%r112, %r111, %r110;
	cvt.u64.u32 	%rd220, %r112;
	bra.uni 	$L__BB0_46;
$L__BB0_45:
	div.u64 	%rd220, %rd57, %rd69;
$L__BB0_46:
	st.shared.u64 	[_ZZ12avgKernel_1DP6uchar3iiiE7sdata_g], %rd220;
	or.b64  	%rd156, %rd58, %rd69;
	and.b64  	%rd157, %rd156, -4294967296;
	setp.ne.s64 	%p66, %rd157, 0;
	@%p66 bra 	$L__BB0_48;
	cvt.u32.u64 	%r113, %rd69;
	cvt.u32.u64 	%r114, %rd58;
	div.u32 	%r115, %r114, %r113;
	cvt.u64.u32 	%rd76, %r115;
	st.shared.u64 	[_ZZ12avgKernel_1DP6uchar3iiiE7sdata_b], %rd76;
	bra.uni 	$L__BB0_69;
$L__BB0_48:
	div.u64 	%rd77, %rd58, %rd69;
	st.shared.u64 	[_ZZ12avgKernel_1DP6uchar3iiiE7sdata_b], %rd77;
	bra.uni 	$L__BB0_69;
$L__BB0_49:
	setp.ne.s32 	%p55, %r26, %r141;
	setp.eq.s32 	%p56, %r8, %r4;
	or.pred  	%p57, %p56, %p55;
	@%p57 bra 	$L__BB0_59;
	mul.lo.s32 	%r96, %r5, %r63;
	cvt.s64.s32 	%rd79, %r96;
	or.b64  	%rd146, %rd56, %rd79;
	and.b64  	%rd147, %rd146, -4294967296;
	setp.ne.s64 	%p61, %rd147, 0;
	@%p61 bra 	$L__BB0_52;
	cvt.u32.u64 	%r97, %rd79;
	cvt.u32.u64 	%r98, %rd56;
	div.u32 	%r99, %r98, %r97;
	cvt.u64.u32 	%rd221, %r99;
	bra.uni 	$L__BB0_53;
$L__BB0_52:
	div.u64 	%rd221, %rd56, %rd79;
$L__BB0_53:
	st.shared.u64 	[_ZZ12avgKernel_1DP6uchar3iiiE7sdata_r], %rd221;
	or.b64  	%rd148, %rd57, %rd79;
	and.b64  	%rd149, %rd148, -4294967296;
	setp.ne.s64 	%p62, %rd149, 0;
	@%p62 bra 	$L__BB0_55;
	cvt.u32.u64 	%r100, %rd79;
	cvt.u32.u64 	%r101, %rd57;
	div.u32 	%r102, %r101, %r100;
	cvt.u64.u32 	%rd222, %r102;
	bra.uni 	$L__BB0_56;
$L__BB0_55:
	div.u64 	%rd222, %rd57, %rd79;
$L__BB0_56:
	st.shared.u64 	[_ZZ12avgKernel_1DP6uchar3iiiE7sdata_g], %rd222;
	or.b64  	%rd150, %rd58, %rd79;
	and.b64  	%rd151, %rd150, -4294967296;
	setp.ne.s64 	%p63, %rd151, 0;
	@%p63 bra 	$L__BB0_58;
	cvt.u32.u64 	%r103, %rd79;
	cvt.u32.u64 	%r104, %rd58;
	div.u32 	%r105, %r104, %r103;
	cvt.u64.u32 	%rd86, %r105;
	st.shared.u64 	[_ZZ12avgKernel_1DP6uchar3iiiE7sdata_b], %rd86;
	bra.uni 	$L__BB0_69;
$L__BB0_58:
	div.u64 	%rd87, %rd58, %rd79;
	st.shared.u64 	[_ZZ12avgKernel_1DP6uchar3iiiE7sdata_b], %rd87;
	bra.uni 	$L__BB0_69;
$L__BB0_59:
	mul.lo.s32 	%r86, %r63, %r63;
	cvt.u64.u32 	%rd89, %r86;
	and.b64  	%rd143, %rd56, -4294967296;
	setp.ne.s64 	%p58, %rd143, 0;
	@%p58 bra 	$L__BB0_61;
	cvt.u32.u64 	%r87, %rd89;
	cvt.u32.u64 	%r88, %rd56;
	div.u32 	%r89, %r88, %r87;
	cvt.u64.u32 	%rd223, %r89;
	bra.uni 	$L__BB0_62;
$L__BB0_61:
	div.u64 	%rd223, %rd56, %rd89;
$L__BB0_62:
	st.shared.u64 	[_ZZ12avgKernel_1DP6uchar3iiiE7sdata_r], %rd223;
	and.b64  	%rd144, %rd57, -4294967296;
	setp.ne.s64 	%p59, %rd144, 0;
	@%p59 bra 	$L__BB0_64;
	cvt.u32.u64 	%r90, %rd89;
	cvt.u32.u64 	%r91, %rd57;
	div.u32 	%r92, %r91, %r90;
	cvt.u64.u32 	%rd224, %r92;
	bra.uni 	$L__BB0_65;
$L__BB0_64:
	div.u64 	%rd224, %rd57, %rd89;
$L__BB0_65:
	st.shared.u64 	[_ZZ12avgKernel_1DP6uchar3iiiE7sdata_g], %rd224;
	and.b64  	%rd145, %rd58, -4294967296;
	setp.ne.s64 	%p60, %rd145, 0;
	@%p60 bra 	$L__BB0_67;
	cvt.u32.u64 	%r93, %rd89;
	cvt.u32.u64 	%r94, %rd58;
	div.u32 	%r95, %r94, %r93;
	cvt.u64.u32 	%rd225, %r95;
	bra.uni 	$L__BB0_68;
$L__BB0_67:
	div.u64 	%rd225, %rd58, %rd89;
$L__BB0_68:
	st.shared.u64 	[_ZZ12avgKernel_1DP6uchar3iiiE7sdata_b], %rd225;
$L__BB0_69:
	bar.sync 	0;
	@%p6 bra 	$L__BB0_92;
	mov.u32 	%r27, %ctaid.y;
	mad.lo.s32 	%r28, %r63, %r8, %r9;
	mul.lo.s32 	%r29, %r63, %r27;
	ld.shared.u8 	%rs1, [_ZZ12avgKernel_1DP6uchar3iiiE7sdata_r];
	ld.shared.u8 	%rs2, [_ZZ12avgKernel_1DP6uchar3iiiE7sdata_g];
	ld.shared.u8 	%rs3, [_ZZ12avgKernel_1DP6uchar3iiiE7sdata_b];
	max.u32 	%r127, %r63, 1;
	and.b32  	%r30, %r127, 3;
	and.b32  	%r31, %r127, -4;
	add.s32 	%r128, %r29, 3;
	mad.lo.s32 	%r32, %r61, %r128, %r28;
	shl.b32 	%r33, %r61, 2;
	add.s32 	%r129, %r29, 2;
	mad.lo.s32 	%r34, %r61, %r129, %r28;
	mad.lo.s32 	%r130, %r61, %r29, %r61;
	add.s32 	%r35, %r28, %r130;
	mad.lo.s32 	%r131, %r27, %r61, %r8;
	mad.lo.s32 	%r36, %r63, %r131, %r9;
	mov.b32 	%r145, 0;
$L__BB0_71:
	setp.lt.u32 	%p71, %r63, 4;
	shl.b32 	%r38, %r145, 10;
	add.s32 	%r39, %r28, %r38;
	mov.b32 	%r151, 0;
	@%p71 bra 	$L__BB0_82;
	add.s32 	%r149, %r32, %r38;
	add.s32 	%r148, %r34, %r38;
	add.s32 	%r147, %r35, %r38;
	add.s32 	%r146, %r36, %r38;
	mov.b32 	%r150, 0;
$L__BB0_73:
	setp.ge.u32 	%p72, %r39, %r61;
	setp.eq.s32 	%p73, %r27, %r141;
	setp.ge.u32 	%p74, %r150, %r5;
	and.pred  	%p75, %p73, %p74;
	or.pred  	%p76, %p75, %p72;
	@%p76 bra 	$L__BB0_75;
	mul.wide.u32 	%rd164, %r146, 3;
	add.s64 	%rd165, %rd1, %rd164;
	st.global.u8 	[%rd165], %rs1;
	st.global.u8 	[%rd165+1], %rs2;
	st.global.u8 	[%rd165+2], %rs3;
$L__BB0_75:
	add.s32 	%r49, %r150, 1;
	setp.ge.u32 	%p79, %r49, %r5;
	and.pred  	%p80, %p73, %p79;
	or.pred  	%p81, %p80, %p72;
	@%p81 bra 	$L__BB0_77;
	mul.wide.u32 	%rd166, %r147, 3;
	add.s64 	%rd167, %rd1, %rd166;
	st.global.u8 	[%rd167], %rs1;
	st.global.u8 	[%rd167+1], %rs2;
	st.global.u8 	[%rd167+2], %rs3;
$L__BB0_77:
	add.s32 	%r50, %r49, 1;
	setp.ge.u32 	%p84, %r50, %r5;
	and.pred  	%p85, %p73, %p84;
	or.pred  	%p86, %p85, %p72;
	@%p86 bra 	$L__BB0_79;
	mul.wide.u32 	%rd168, %r148, 3;
	add.s64 	%rd169, %rd1, %rd168;
	st.global.u8 	[%rd169], %rs1;
	st.global.u8 	[%rd169+1], %rs2;
	st.global.u8 	[%rd169+2], %rs3;
$L__BB0_79:
	add.s32 	%r51, %r50, 1;
	setp.ge.u32 	%p89, %r51, %r5;
	and.pred  	%p90, %p73, %p89;
	or.pred  	%p91, %p90, %p72;
	@%p91 bra 	$L__BB0_81;
	mul.wide.u32 	%rd170, %r149, 3;
	add.s64 	%rd171, %rd1, %rd170;
	st.global.u8 	[%rd171], %rs1;
	st.global.u8 	[%rd171+1], %rs2;
	st.global.u8 	[%rd171+2], %rs3;
$L__BB0_81:
	add.s32 	%r149, %r149, %r33;
	add.s32 	%r148, %r148, %r33;
	add.s32 	%r147, %r147, %r33;
	add.s32 	%r146, %r146, %r33;
	add.s32 	%r150, %r51, 1;
	setp.ne.s32 	%p92, %r150, %r31;
	mov.u32 	%r151, %r31;
	@%p92 bra 	$L__BB0_73;
$L__BB0_82:
	setp.eq.s32 	%p93, %r30, 0;
	@%p93 bra 	$L__BB0_91;
	setp.ge.u32 	%p94, %r39, %r61;
	setp.eq.s32 	%p95, %r27, %r141;
	setp.ge.u32 	%p96, %r151, %r5;
	and.pred  	%p97, %p95, %p96;
	or.pred  	%p98, %p97, %p94;
	@%p98 bra 	$L__BB0_85;
	add.s32 	%r134, %r151, %r29;
	mad.lo.s32 	%r135, %r134, %r61, %r39;
	mul.wide.u32 	%rd172, %r135, 3;
	add.s64 	%rd173, %rd1, %rd172;
	st.global.u8 	[%rd173], %rs1;
	st.global.u8 	[%rd173+1], %rs2;
	st.global.u8 	[%rd173+2], %rs3;
$L__BB0_85:
	setp.eq.s32 	%p99, %r30, 1;
	add.s32 	%r58, %r151, 1;
	@%p99 bra 	$L__BB0_91;
	setp.ge.u32 	%p100, %r39, %r61;
	setp.eq.s32 	%p101, %r27, %r141;
	setp.ge.u32 	%p102, %r58, %r5;
	and.pred  	%p103, %p101, %p102;
	or.pred  	%p104, %p103, %p100;
	@%p104 bra 	$L__BB0_88;
	add.s32 	%r136, %r58, %r29;
	mad.lo.s32 	%r137, %r136, %r61, %r39;
	mul.wide.u32 	%rd174, %r137, 3;
	add.s64 	%rd175, %rd1, %rd174;
	st.global.u8 	[%rd175], %rs1;
	st.global.u8 	[%rd175+1], %rs2;
	st.global.u8 	[%rd175+2], %rs3;
$L__BB0_88:
	setp.eq.s32 	%p105, %r30, 2;
	add.s32 	%r59, %r151, 2;
	@%p105 bra 	$L__BB0_91;
	setp.ge.u32 	%p106, %r39, %r61;
	setp.eq.s32 	%p107, %r27, %r141;
	setp.ge.u32 	%p108, %r59, %r5;
	and.pred  	%p109, %p107, %p108;
	or.pred  	%p110, %p109, %p106;
	@%p110 bra 	$L__BB0_91;
	add.s32 	%r138, %r59, %r29;
	mad.lo.s32 	%r139, %r138, %r61, %r39;
	mul.wide.u32 	%rd176, %r139, 3;
	add.s64 	%rd177, %rd1, %rd176;
	st.global.u8 	[%rd177], %rs1;
	st.global.u8 	[%rd177+1], %rs2;
	st.global.u8 	[%rd177+2], %rs3;
$L__BB0_91:
	add.s32 	%r145, %r145, 1;
	setp.ne.s32 	%p111, %r145, %r1;
	@%p111 bra 	$L__BB0_71;
$L__BB0_92:
	ret;

}


// ===== COMPILED SASS (sm_100) =====

	.target	sm_100

	.elftype	@"ET_EXEC"


//--------------------- .note.nv.tkinfo           --------------------------
	.section	.note.nv.tkinfo,"",@"SHT_NOTE"
	.sectionflags	@"SHF_NOTE_NV_TKINFO"
	.tkinfo
        /*0018*/ 	.word	0x00000002
        /*0030*/ 	.string	""
        /*0030*/ 	.string	"ptxas"
        /*0030*/ 	.string	"Cuda compilation tools, release 13.0, V13.0.88"
        /*0030*/ 	.string	"Build cuda_13.0.r13.0/compiler.36424714_0"
        /*0030*/ 	.string	"-arch sm_100 -m 64 "



//--------------------- .note.nv.cuinfo           --------------------------
	.section	.note.nv.cuinfo,"",@"SHT_NOTE"
	.sectionflags	@"SHF_NOTE_NV_CUINFO"
        /*0018*/ 	.short	0x0002
        /*001a*/ 	.short	0x0064
        /*001c*/ 	.short	0x0082
	.zero		2


//--------------------- .nv.info                  --------------------------
	.section	.nv.info,"",@"SHT_CUDA_INFO"
	.align	4


	//----- nvinfo : EIATTR_REGCOUNT
	.align		4
        /*0000*/ 	.byte	0x04, 0x2f
        /*0002*/ 	.short	(.L_4 - .L_3)
	.align		4
.L_3:
        /*0004*/ 	.word	index@(_Z12avgKernel_1DP6uchar3iii)
        /*0008*/ 	.word	0x00000020


	//----- nvinfo : EIATTR_FRAME_SIZE
	.align		4
.L_4:
        /*000c*/ 	.byte	0x04, 0x11
        /*000e*/ 	.short	(.L_6 - .L_5)
	.align		4
.L_5:
        /*0010*/ 	.word	index@($__internal_0_$__cuda_sm20_div_u64)
        /*0014*/ 	.word	0x00000000


	//----- nvinfo : EIATTR_FRAME_SIZE
	.align		4
.L_6:
        /*0018*/ 	.byte	0x04, 0x11
        /*001a*/ 	.short	(.L_8 - .L_7)
	.align		4
.L_7:
        /*001c*/ 	.word	index@(_Z12avgKernel_1DP6uchar3iii)
        /*0020*/ 	.word	0x00000000


	//----- nvinfo : EIATTR_MIN_STACK_SIZE
	.align		4
.L_8:
        /*0024*/ 	.byte	0x04, 0x12
        /*0026*/ 	.short	(.L_10 - .L_9)
	.align		4
.L_9:
        /*0028*/ 	.word	index@(_Z12avgKernel_1DP6uchar3iii)
        /*002c*/ 	.word	0x00000000
.L_10:


//--------------------- .nv.compat                --------------------------
	.section	.nv.compat,"",@"SHT_CUDA_COMPAT_INFO"
	.align	4
        /*0000*/ 	.byte	0x02, 0x09, 0x00, 0x00, 0x02, 0x02, 0x01, 0x00, 0x02, 0x05, 0x05, 0x00, 0x03, 0x07, 0x01, 0x01
        /*0010*/ 	.byte	0x02, 0x03, 0x00, 0x00, 0x02, 0x06, 0x01, 0x00, 0x04, 0x0b, 0x08, 0x00, 0x09, 0x00, 0x00, 0x00
        /*0020*/ 	.byte	0x00, 0x00, 0x00, 0x00


//--------------------- .nv.info._Z12avgKernel_1DP6uchar3iii --------------------------
	.section	.nv.info._Z12avgKernel_1DP6uchar3iii,"",@"SHT_CUDA_INFO"
	.sectionflags	@""
	.align	4


	//----- nvinfo : EIATTR_CUDA_API_VERSION
	.align		4
        /*0000*/ 	.byte	0x04, 0x37
        /*0002*/ 	.short	(.L_12 - .L_11)
.L_11:
        /*0004*/ 	.word	0x00000082


	//----- nvinfo : EIATTR_KPARAM_INFO
	.align		4
.L_12:
        /*0008*/ 	.byte	0x04, 0x17
        /*000a*/ 	.short	(.L_14 - .L_13)
.L_13:
        /*000c*/ 	.word	0x00000000
        /*0010*/ 	.short	0x0003
        /*0012*/ 	.short	0x0010
        /*0014*/ 	.byte	0x00, 0xf0, 0x11, 0x00


	//----- nvinfo : EIATTR_KPARAM_INFO
	.align		4
.L_14:
        /*0018*/ 	.byte	0x04, 0x17
        /*001a*/ 	.short	(.L_16 - .L_15)
.L_15:
        /*001c*/ 	.word	0x00000000
        /*0020*/ 	.short	0x0002
        /*0022*/ 	.short	0x000c
        /*0024*/ 	.byte	0x00, 0xf0, 0x11, 0x00


	//----- nvinfo : EIATTR_KPARAM_INFO
	.align		4
.L_16:
        /*0028*/ 	.byte	0x04, 0x17
        /*002a*/ 	.short	(.L_18 - .L_17)
.L_17:
        /*002c*/ 	.word	0x00000000
        /*0030*/ 	.short	0x0001
        /*0032*/ 	.short	0x0008
        /*0034*/ 	.byte	0x00, 0xf0, 0x11, 0x00


	//----- nvinfo : EIATTR_KPARAM_INFO
	.align		4
.L_18:
        /*0038*/ 	.byte	0x04, 0x17
        /*003a*/ 	.short	(.L_20 - .L_19)
.L_19:
        /*003c*/ 	.word	0x00000000
        /*0040*/ 	.short	0x0000
        /*0042*/ 	.short	0x0000
        /*0044*/ 	.byte	0x00, 0xf5, 0x21, 0x00


	//----- nvinfo : EIATTR_SPARSE_MMA_MASK
	.align		4
.L_20:
        /*0048*/ 	.byte	0x03, 0x50
        /*004a*/ 	.short	0x0000


	//----- nvinfo : EIATTR_MAXREG_COUNT
	.align		4
        /*004c*/ 	.byte	0x03, 0x1b
        /*004e*/ 	.short	0x00ff


	//----- nvinfo : EIATTR_NUM_BARRIERS
	.align		4
        /*0050*/ 	.byte	0x02, 0x4c
        /*0052*/ 	.byte	0x01
	.zero		1


	//----- nvinfo : EIATTR_MERCURY_ISA_VERSION
	.align		4
        /*0054*/ 	.byte	0x03, 0x5f
        /*0056*/ 	.short	0x0101


	//----- nvinfo : EIATTR_VRC_CTA_INIT_COUNT
	.align		4
        /*0058*/ 	.byte	0x02, 0x4a
	.zero		1
	.zero		1


	//----- nvinfo : EIATTR_EXIT_INSTR_OFFSETS
	.align		4
        /*005c*/ 	.byte	0x04, 0x1c
        /*005e*/ 	.short	(.L_22 - .L_21)


	//   ....[0]....
.L_21:
        /*0060*/ 	.word	0x00002b00


	//   ....[1]....
        /*0064*/ 	.word	0x00003290


	//----- nvinfo : EIATTR_CRS_STACK_SIZE
	.align		4
.L_22:
        /*0068*/ 	.byte	0x04, 0x1e
        /*006a*/ 	.short	(.L_24 - .L_23)
.L_23:
        /*006c*/ 	.word	0x00000000


	//----- nvinfo : EIATTR_CBANK_PARAM_SIZE
	.align		4
.L_24:
        /*0070*/ 	.byte	0x03, 0x19
        /*0072*/ 	.short	0x0014


	//----- nvinfo : EIATTR_PARAM_CBANK
	.align		4
        /*0074*/ 	.byte	0x04, 0x0a
        /*0076*/ 	.short	(.L_26 - .L_25)
	.align		4
.L_25:
        /*0078*/ 	.word	index@(.nv.constant0._Z12avgKernel_1DP6uchar3iii)
        /*007c*/ 	.short	0x0380
        /*007e*/ 	.short	0x0014


	//----- nvinfo : EIATTR_SW_WAR
	.align		4
.L_26:
        /*0080*/ 	.byte	0x04, 0x36
        /*0082*/ 	.short	(.L_28 - .L_27)
.L_27:
        /*0084*/ 	.word	0x00000008
.L_28:


//--------------------- .nv.callgraph             --------------------------
	.section	.nv.callgraph,"",@"SHT_CUDA_CALLGRAPH"
	.align	4
	.sectionentsize	8
	.align		4
        /*0000*/ 	.word	0x00000000
	.align		4
        /*0004*/ 	.word	0xffffffff
	.align		4
        /*0008*/ 	.word	0x00000000
	.align		4
        /*000c*/ 	.word	0xfffffffe
	.align		4
        /*0010*/ 	.word	0x00000000
	.align		4
        /*0014*/ 	.word	0xfffffffd
	.align		4
        /*0018*/ 	.word	0x00000000
	.align		4
        /*001c*/ 	.word	0xfffffffc


//--------------------- .nv.constant4             --------------------------
	.section	.nv.constant4,"a",@progbits
	.align	8
	.align		8
.nv.constant4:
        /*0000*/ 	.dword	average_r
	.align		8
        /*0008*/ 	.dword	average_g
	.align		8
        /*0010*/ 	.dword	average_b


//--------------------- .text._Z12avgKernel_1DP6uchar3iii --------------------------
	.section	.text._Z12avgKernel_1DP6uchar3iii,"ax",@progbits
	.align	128
        .global         _Z12avgKernel_1DP6uchar3iii
        .type           _Z12avgKernel_1DP6uchar3iii,@function
        .size           _Z12avgKernel_1DP6uchar3iii,(.L_x_46 - _Z12avgKernel_1DP6uchar3iii)
        .other          _Z12avgKernel_1DP6uchar3iii,@"STO_CUDA_ENTRY STV_DEFAULT"
_Z12avgKernel_1DP6uchar3iii:
.text._Z12avgKernel_1DP6uchar3iii:
[----:B------:R-:W-:Y:S08]  /*0000*/  LDC R1, c[0x0][0x37c] ;  /* 0x0000df00ff017b82 */ /* 0x000ff00000000800 */
[----:B------:R-:W0:Y:S01]  /*0010*/  LDC R4, c[0x0][0x390] ;  /* 0x0000e400ff047b82 */ /* 0x000e220000000800 */
[----:B------:R-:W1:Y:S01]  /*0020*/  S2R R12, SR_TID.X ;  /* 0x00000000000c7919 */ /* 0x000e620000002100 */
[----:B------:R-:W2:Y:S06]  /*0030*/  LDCU.64 UR6, c[0x0][0x358] ;  /* 0x00006b00ff0677ac */ /* 0x000eac0008000a00 */
[----:B------:R-:W3:Y:S08]  /*0040*/  LDC R15, c[0x0][0x388] ;  /* 0x0000e200ff0f7b82 */ /* 0x000ef00000000800 */
[----:B------:R-:W4:Y:S01]  /*0050*/  LDC R7, c[0x0][0x38c] ;  /* 0x0000e300ff077b82 */ /* 0x000f220000000800 */
[----:B0-----:R-:W-:-:S07]  /*0060*/  IABS R5, R4 ;  /* 0x0000000400057213 */ /* 0x001fce0000000000 */
[----:B------:R-:W0:Y:S01]  /*0070*/  S2UR UR8, SR_CTAID.X ;  /* 0x00000000000879c3 */ /* 0x000e220000002500 */
[----:B------:R-:W-:Y:S01]  /*0080*/  LOP3.LUT R8, RZ, R4, RZ, 0x33, !PT ;  /* 0x00000004ff087212 */ /* 0x000fe200078e33ff */
[----:B------:R-:W5:Y:S01]  /*0090*/  I2F.RP R0, R5 ;  /* 0x0000000500007306 */ /* 0x000f620000209400 */
[----:B---3--:R-:W-:Y:S02]  /*00a0*/  ISETP.GE.AND P3, PT, R15, RZ, PT ;  /* 0x000000ff0f00720c */ /* 0x008fe40003f66270 */
[----:B----4-:R-:W-:Y:S02]  /*00b0*/  IABS R10, R7 ;  /* 0x00000007000a7213 */ /* 0x010fe40000000000 */
[----:B------:R-:W-:-:S03]  /*00c0*/  ISETP.GE.AND P5, PT, R7, RZ, PT ;  /* 0x000000ff0700720c */ /* 0x000fc60003fa6270 */
[----:B-----5:R-:W3:Y:S02]  /*00d0*/  MUFU.RCP R0, R0 ;  /* 0x0000000000007308 */ /* 0x020ee40000001000 */
[----:B---3--:R-:W-:-:S06]  /*00e0*/  VIADD R2, R0, 0xffffffe ;  /* 0x0ffffffe00027836 */ /* 0x008fcc0000000000 */
[----:B------:R3:W4:Y:S02]  /*00f0*/  F2I.FTZ.U32.TRUNC.NTZ R3, R2 ;  /* 0x0000000200037305 */ /* 0x000724000021f000 */
[----:B---3--:R-:W-:Y:S02]  /*0100*/  IMAD.MOV.U32 R2, RZ, RZ, RZ ;  /* 0x000000ffff027224 */ /* 0x008fe400078e00ff */
[----:B----4-:R-:W-:-:S04]  /*0110*/  IMAD.MOV R6, RZ, RZ, -R3 ;  /* 0x000000ffff067224 */ /* 0x010fc800078e0a03 */
[----:B------:R-:W-:Y:S01]  /*0120*/  IMAD R9, R6, R5, RZ ;  /* 0x0000000506097224 */ /* 0x000fe200078e02ff */
[----:B------:R-:W-:-:S03]  /*0130*/  IABS R6, R15 ;  /* 0x0000000f00067213 */ /* 0x000fc60000000000 */
[----:B------:R-:W-:-:S06]  /*0140*/  IMAD.HI.U32 R3, R3, R9, R2 ;  /* 0x0000000903037227 */ /* 0x000fcc00078e0002 */
[----:B------:R-:W-:-:S04]  /*0150*/  IMAD.HI.U32 R2, R3, R6, RZ ;  /* 0x0000000603027227 */ /* 0x000fc800078e00ff */
[----:B------:R-:W-:Y:S01]  /*0160*/  IMAD.HI.U32 R9, R3, R10, RZ ;  /* 0x0000000a03097227 */ /* 0x000fe200078e00ff */
[----:B------:R-:W-:-:S03]  /*0170*/  IADD3 R0, PT, PT, -R2, RZ, RZ ;  /* 0x000000ff02007210 */ /* 0x000fc60007ffe1ff */
[----:B------:R-:W-:Y:S02]  /*0180*/  IMAD.MOV R3, RZ, RZ, -R9 ;  /* 0x000000ffff037224 */ /* 0x000fe400078e0a09 */
[C---:B------:R-:W-:Y:S02]  /*0190*/  IMAD R6, R5.reuse, R0, R6 ;  /* 0x0000000005067224 */ /* 0x040fe400078e0206 */
[----:B------:R-:W-:-:S03]  /*01a0*/  IMAD R10, R5, R3, R10 ;  /* 0x00000003050a7224 */ /* 0x000fc600078e020a */
[C---:B------:R-:W-:Y:S02]  /*01b0*/  ISETP.GT.U32.AND P2, PT, R5.reuse, R6, PT ;  /* 0x000000060500720c */ /* 0x040fe40003f44070 */
[----:B------:R-:W-:-:S11]  /*01c0*/  ISETP.GT.U32.AND P0, PT, R5, R10, PT ;  /* 0x0000000a0500720c */ /* 0x000fd60003f04070 */
[--C-:B------:R-:W-:Y:S02]  /*01d0*/  @!P2 IMAD.IADD R6, R6, 0x1, -R5.reuse ;  /* 0x000000010606a824 */ /* 0x100fe400078e0a05 */
[----:B------:R-:W-:-:S03]  /*01e0*/  @!P0 IMAD.IADD R10, R10, 0x1, -R5 ;  /* 0x000000010a0a8824 */ /* 0x000fc600078e0a05 */
[C---:B------:R-:W-:Y:S01]  /*01f0*/  ISETP.GT.U32.AND P1, PT, R5.reuse, R6, PT ;  /* 0x000000060500720c */ /* 0x040fe20003f24070 */
[----:B------:R-:W-:Y:S01]  /*0200*/  IMAD.IADD R11, R10, 0x1, -R5 ;  /* 0x000000010a0b7824 */ /* 0x000fe200078e0a05 */
[----:B------:R-:W-:Y:S02]  /*0210*/  IADD3 R3, PT, PT, R6, -R5, RZ ;  /* 0x8000000506037210 */ /* 0x000fe40007ffe0ff */
[----:B------:R-:W-:Y:S02]  /*0220*/  ISETP.GT.U32.AND P4, PT, R5, R10, PT ;  /* 0x0000000a0500720c */ /* 0x000fe40003f84070 */
[----:B------:R-:W-:Y:S02]  /*0230*/  SEL R3, R3, R6, !P1 ;  /* 0x0000000603037207 */ /* 0x000fe40004800000 */
[----:B------:R-:W-:Y:S02]  /*0240*/  ISETP.NE.AND P1, PT, R4, RZ, PT ;  /* 0x000000ff0400720c */ /* 0x000fe40003f25270 */
[----:B------:R-:W-:Y:S01]  /*0250*/  SEL R13, R11, R10, !P4 ;  /* 0x0000000a0b0d7207 */ /* 0x000fe20006000000 */
[----:B------:R-:W-:-:S04]  /*0260*/  @!P3 IMAD.MOV R3, RZ, RZ, -R3 ;  /* 0x000000ffff03b224 */ /* 0x000fc800078e0a03 */
[----:B------:R-:W-:Y:S01]  /*0270*/  @!P5 IMAD.MOV R13, RZ, RZ, -R13 ;  /* 0x000000ffff0dd224 */ /* 0x000fe200078e0a0d */
[C---:B------:R-:W-:Y:S02]  /*0280*/  SEL R11, R8.reuse, R3, !P1 ;  /* 0x00000003080b7207 */ /* 0x040fe40004800000 */
[----:B------:R-:W-:Y:S02]  /*0290*/  MOV R3, 0xffffffff ;  /* 0xffffffff00037802 */ /* 0x000fe40000000f00 */
[----:B------:R-:W-:Y:S02]  /*02a0*/  ISETP.NE.AND P3, PT, R11, RZ, PT ;  /* 0x000000ff0b00720c */ /* 0x000fe40003f65270 */
[----:B------:R-:W-:-:S04]  /*02b0*/  SEL R0, R8, R13, !P1 ;  /* 0x0000000d08007207 */ /* 0x000fc80004800000 */
[----:B------:R-:W-:-:S07]  /*02c0*/  ISETP.NE.AND P5, PT, R0, RZ, PT ;  /* 0x000000ff0000720c */ /* 0x000fce0003fa5270 */
[----:B012---:R-:W-:Y:S06]  /*02d0*/  @!P3 BRA `(.L_x_0) ;  /* 0x00000000001cb947 */ /* 0x007fec0003800000 */
[----:B------:R-:W-:Y:S01]  /*02e0*/  ISETP.GE.U32.AND P3, PT, R6, R5, PT ;  /* 0x000000050600720c */ /* 0x000fe20003f66070 */
[----:B------:R-:W-:Y:S01]  /*02f0*/  @!P2 VIADD R2, R2, 0x1 ;  /* 0x000000010202a836 */ /* 0x000fe20000000000 */
[----:B------:R-:W-:-:S04]  /*0300*/  LOP3.LUT R3, R15, R4, RZ, 0x3c, !PT ;  /* 0x000000040f037212 */ /* 0x000fc800078e3cff */
[----:B------:R-:W-:-:S07]  /*0310*/  ISETP.GE.AND P4, PT, R3, RZ, PT ;  /* 0x000000ff0300720c */ /* 0x000fce0003f86270 */
[----:B------:R-:W-:-:S06]  /*0320*/  @P3 VIADD R2, R2, 0x1 ;  /* 0x0000000102023836 */ /* 0x000fcc0000000000 */
[----:B------:R-:W-:-:S05]  /*0330*/  @!P4 IMAD.MOV R2, RZ, RZ, -R2 ;  /* 0x000000ffff02c224 */ /* 0x000fca00078e0a02 */
[----:B------:R-:W-:-:S07]  /*0340*/  SEL R3, R8, R2, !P1 ;  /* 0x0000000208037207 */ /* 0x000fce0004800000 */
.L_x_0:
[----:B------:R-:W-:Y:S01]  /*0350*/  MOV R2, 0xffffffff ;  /* 0xffffffff00027802 */ /* 0x000fe20000000f00 */
[----:B------:R-:W-:Y:S06]  /*0360*/  @!P5 BRA `(.L_x_1) ;  /* 0x00000000001cd947 */ /* 0x000fec0003800000 */
[----:B------:R-:W-:Y:S01]  /*0370*/  ISETP.GE.U32.AND P2, PT, R10, R5, PT ;  /* 0x000000050a00720c */ /* 0x000fe20003f46070 */
[----:B------:R-:W-:Y:S01]  /*0380*/  @!P0 VIADD R9, R9, 0x1 ;  /* 0x0000000109098836 */ /* 0x000fe20000000000 */
[----:B------:R-:W-:-:S04]  /*0390*/  LOP3.LUT R7, R7, R4, RZ, 0x3c, !PT ;  /* 0x0000000407077212 */ /* 0x000fc800078e3cff */
[----:B------:R-:W-:-:S07]  /*03a0*/  ISETP.GE.AND P3, PT, R7, RZ, PT ;  /* 0x000000ff0700720c */ /* 0x000fce0003f66270 */
[----:B------:R-:W-:-:S06]  /*03b0*/  @P2 VIADD R9, R9, 0x1 ;  /* 0x0000000109092836 */ /* 0x000fcc0000000000 */
[----:B------:R-:W-:-:S05]  /*03c0*/  @!P3 IMAD.MOV R9, RZ, RZ, -R9 ;  /* 0x000000ffff09b224 */ /* 0x000fca00078e0a09 */
[----:B------:R-:W-:-:S07]  /*03d0*/  SEL R2, R8, R9, !P1 ;  /* 0x0000000908027207 */ /* 0x000fce0004800000 */
.L_x_1:
[----:B------:R-:W-:Y:S01]  /*03e0*/  ISETP.NE.AND P0, PT, R3, UR8, PT ;  /* 0x0000000803007c0c */ /* 0x000fe2000bf05270 */
[----:B------:R-:W0:Y:S01]  /*03f0*/  LDCU UR5, c[0x0][0x388] ;  /* 0x00007100ff0577ac */ /* 0x000e220008000800 */
[----:B------:R-:W-:Y:S02]  /*0400*/  BSSY.RECONVERGENT B0, `(.L_x_2) ;  /* 0x00000bc000007945 */ /* 0x000fe40003800200 */
[----:B------:R-:W-:-:S13]  /*0410*/  ISETP.LT.U32.OR P0, PT, R12, R11, P0 ;  /* 0x0000000b0c00720c */ /* 0x000fda0000701470 */
[----:B------:R-:W-:Y:S05]  /*0420*/  @!P0 BRA `(.L_x_3) ;  /* 0x0000000800e48947 */ /* 0x000fea0003800000 */
[----:B------:R-:W1:Y:S01]  /*0430*/  S2R R13, SR_CTAID.Y ;  /* 0x00000000000d7919 */ /* 0x000e620000002600 */
[----:B------:R-:W-:Y:S01]  /*0440*/  VIMNMX.U32 R8, PT, PT, R4, 0x1, !PT ;  /* 0x0000000104087848 */ /* 0x000fe20007fe0000 */
[----:B------:R-:W-:Y:S02]  /*0450*/  HFMA2 R19, -RZ, RZ, 0, 0 ;  /* 0x00000000ff137431 */ /* 0x000fe400000001ff */
[----:B------:R-:W-:Y:S01]  /*0460*/  IMAD.MOV.U32 R21, RZ, RZ, RZ ;  /* 0x000000ffff157224 */ /* 0x000fe200078e00ff */
[----:B------:R-:W-:Y:S02]  /*0470*/  CS2R R4, SRZ ;  /* 0x0000000000047805 */ /* 0x000fe4000001ff00 */
[C---:B------:R-:W-:Y:S01]  /*0480*/  LOP3.LUT R6, R8.reuse, 0x3, RZ, 0xc0, !PT ;  /* 0x0000000308067812 */ /* 0x040fe200078ec0ff */
[----:B------:R-:W-:Y:S01]  /*0490*/  IMAD.MOV.U32 R9, RZ, RZ, RZ ;  /* 0x000000ffff097224 */ /* 0x000fe200078e00ff */
[----:B------:R-:W-:Y:S01]  /*04a0*/  MOV R7, RZ ;  /* 0x000000ff00077202 */ /* 0x000fe20000000f00 */
[----:B------:R-:W-:Y:S01]  /*04b0*/  IMAD.MOV.U32 R17, RZ, RZ, RZ ;  /* 0x000000ffff117224 */ /* 0x000fe200078e00ff */
[----:B------:R-:W-:-:S07]  /*04c0*/  LOP3.LUT R8, R8, 0xfffffffc, RZ, 0xc0, !PT ;  /* 0xfffffffc08087812 */ /* 0x000fce00078ec0ff */
.L_x_9:
[----:B------:R-:W2:Y:S01]  /*04d0*/  S2R R15, SR_TID.X ;  /* 0x00000000000f7919 */ /* 0x000ea20000002100 */
[----:B------:R-:W2:Y:S01]  /*04e0*/  LDC R10, c[0x0][0x390] ;  /* 0x0000e400ff0a7b82 */ /* 0x000ea20000000800 */
[----:B------:R-:W3:Y:S01]  /*04f0*/  LDCU UR4, c[0x0][0x390] ;  /* 0x00007200ff0477ac */ /* 0x000ee20008000800 */
[----:B------:R-:W-:Y:S01]  /*0500*/  IMAD.MOV.U32 R12, RZ, RZ, RZ ;  /* 0x000000ffff0c7224 */ /* 0x000fe200078e00ff */
[----:B---3--:R-:W-:Y:S01]  /*0510*/  UISETP.GE.U32.AND UP0, UPT, UR4, 0x4, UPT ;  /* 0x000000040400788c */ /* 0x008fe2000bf06070 */
[C---:B--2---:R-:W-:Y:S01]  /*0520*/  IMAD R23, R10.reuse, UR8, R15 ;  /* 0x000000080a177c24 */ /* 0x044fe2000f8e020f */
[----:B------:R-:W-:-:S04]  /*0530*/  VIMNMX R10, PT, PT, R10, 0x400, !PT ;  /* 0x000004000a0a7848 */ /* 0x000fc80007fe0100 */
[----:B------:R-:W-:Y:S01]  /*0540*/  SHF.R.U32.HI R15, RZ, 0xa, R10 ;  /* 0x0000000aff0f7819 */ /* 0x000fe2000001160a */
[C---:B------:R-:W-:Y:S02]  /*0550*/  IMAD R10, R4.reuse, 0x400, R23 ;  /* 0x00000400040a7824 */ /* 0x040fe400078e0217 */
[----:B------:R-:W-:-:S05]  /*0560*/  VIADD R4, R4, 0x1 ;  /* 0x0000000104047836 */ /* 0x000fca0000000000 */
[----:B------:R-:W-:Y:S01]  /*0570*/  ISETP.NE.AND P4, PT, R4, R15, PT ;  /* 0x0000000f0400720c */ /* 0x000fe20003f85270 */
[----:B------:R-:W-:-:S12]  /*0580*/  BRA.U !UP0, `(.L_x_4) ;  /* 0x0000000508287547 */ /* 0x000fd8000b800000 */
[----:B------:R-:W-:Y:S01]  /*0590*/  HFMA2 R27, -RZ, RZ, 0, 0 ;  /* 0x00000000ff1b7431 */ /* 0x000fe200000001ff */
[----:B-1----:R-:W-:-:S13]  /*05a0*/  ISETP.NE.AND P5, PT, R13, R2, PT ;  /* 0x000000020d00720c */ /* 0x002fda0003fa5270 */
.L_x_5:
[----:B------:R-:W-:-:S04]  /*05b0*/  ISETP.GE.U32.AND P2, PT, R27, R0, !P5 ;  /* 0x000000001b00720c */ /* 0x000fc80006f46070 */
[----:B0-----:R-:W-:-:S13]  /*05c0*/  ISETP.GE.U32.OR P2, PT, R10, UR5, P2 ;  /* 0x000000050a007c0c */ /* 0x001fda0009746470 */
[----:B------:R-:W0:Y:S08]  /*05d0*/  @!P2 LDC R12, c[0x0][0x390] ;  /* 0x0000e400ff0cab82 */ /* 0x000e300000000800 */
[----:B------:R-:W1:Y:S01]  /*05e0*/  @!P2 LDC.64 R14, c[0x0][0x380] ;  /* 0x0000e000ff0eab82 */ /* 0x000e620000000a00 */
[----:B0-----:R-:W-:-:S04]  /*05f0*/  @!P2 IMAD R23, R13, R12, R27 ;  /* 0x0000000c0d17a224 */ /* 0x001fc800078e021b */
[----:B------:R-:W-:-:S04]  /*0600*/  @!P2 IMAD R23, R23, UR5, R10 ;  /* 0x000000051717ac24 */ /* 0x000fc8000f8e020a */
[----:B-1----:R-:W-:-:S05]  /*0610*/  @!P2 IMAD.WIDE.U32 R14, R23, 0x3, R14 ;  /* 0x00000003170ea825 */ /* 0x002fca00078e000e */
[----:B------:R-:W2:Y:S04]  /*0620*/  @!P2 LDG.E.U8 R12, desc[UR6][R14.64] ;  /* 0x000000060e0ca981 */ /* 0x000ea8000c1e1100 */
[----:B------:R-:W3:Y:S04]  /*0630*/  @!P2 LDG.E.U8 R16, desc[UR6][R14.64+0x1] ;  /* 0x000001060e10a981 */ /* 0x000ee8000c1e1100 */
[----:B------:R0:W4:Y:S01]  /*0640*/  @!P2 LDG.E.U8 R18, desc[UR6][R14.64+0x2] ;  /* 0x000002060e12a981 */ /* 0x000122000c1e1100 */
[----:B------:R-:W-:-:S05]  /*0650*/  VIADD R25, R27, 0x1 ;  /* 0x000000011b197836 */ /* 0x000fca0000000000 */
[----:B------:R-:W-:-:S04]  /*0660*/  ISETP.GE.U32.AND P1, PT, R25, R0, !P5 ;  /* 0x000000001900720c */ /* 0x000fc80006f26070 */
[----:B------:R-:W-:-:S13]  /*0670*/  ISETP.GE.U32.OR P1, PT, R10, UR5, P1 ;  /* 0x000000050a007c0c */ /* 0x000fda0008f26470 */
[----:B0-----:R-:W0:Y:S08]  /*0680*/  @!P1 LDC R14, c[0x0][0x390] ;  /* 0x0000e400ff0e9b82 */ /* 0x001e300000000800 */
[----:B------:R-:W1:Y:S01]  /*0690*/  @!P1 LDC.64 R22, c[0x0][0x380] ;  /* 0x0000e000ff169b82 */ /* 0x000e620000000a00 */
[----:B0-----:R-:W-:-:S04]  /*06a0*/  @!P1 IMAD R25, R13, R14, R25 ;  /* 0x0000000e0d199224 */ /* 0x001fc800078e0219 */
[----:B------:R-:W-:-:S04]  /*06b0*/  @!P1 IMAD R25, R25, UR5, R10 ;  /* 0x0000000519199c24 */ /* 0x000fc8000f8e020a */
[----:B-1----:R-:W-:Y:S01]  /*06c0*/  @!P1 IMAD.WIDE.U32 R22, R25, 0x3, R22 ;  /* 0x0000000319169825 */ /* 0x002fe200078e0016 */
[----:B--2---:R-:W-:Y:S02]  /*06d0*/  @!P2 IADD3 R19, P6, PT, R12, R19, RZ ;  /* 0x000000130c13a210 */ /* 0x004fe40007fde0ff */
[C---:B------:R-:W-:Y:S02]  /*06e0*/  IADD3 R12, PT, PT, R27.reuse, 0x2, RZ ;  /* 0x000000021b0c7810 */ /* 0x040fe40007ffe0ff */
[----:B---3--:R-:W-:Y:S01]  /*06f0*/  @!P2 IADD3 R9, P3, PT, R16, R9, RZ ;  /* 0x000000091009a210 */ /* 0x008fe20007f7e0ff */
[----:B------:R-:W-:Y:S02]  /*0700*/  @!P2 IMAD.X R21, RZ, RZ, R21, P6 ;  /* 0x000000ffff15a224 */ /* 0x000fe400030e0615 */
[----:B------:R-:W-:Y:S01]  /*0710*/  VIADD R16, R27, 0x3 ;  /* 0x000000031b107836 */ /* 0x000fe20000000000 */
[----:B----4-:R-:W-:Y:S01]  /*0720*/  @!P2 IADD3 R5, P6, PT, R18, R5, RZ ;  /* 0x000000051205a210 */ /* 0x010fe20007fde0ff */
[----:B------:R-:W-:Y:S01]  /*0730*/  @!P2 IMAD.X R17, RZ, RZ, R17, P3 ;  /* 0x000000ffff11a224 */ /* 0x000fe200018e0611 */
[----:B------:R-:W-:-:S03]  /*0740*/  ISETP.NE.AND P3, PT, R13, R2, PT ;  /* 0x000000020d00720c */ /* 0x000fc60003f65270 */
[----:B------:R-:W-:Y:S01]  /*0750*/  @!P2 IMAD.X R7, RZ, RZ, R7, P6 ;  /* 0x000000ffff07a224 */ /* 0x000fe200030e0607 */
[-C--:B------:R-:W-:Y:S02]  /*0760*/  ISETP.GE.U32.AND P2, PT, R12, R0.reuse, !P3 ;  /* 0x000000000c00720c */ /* 0x080fe40005f46070 */
[----:B------:R-:W-:Y:S02]  /*0770*/  ISETP.GE.U32.AND P3, PT, R16, R0, !P3 ;  /* 0x000000001000720c */ /* 0x000fe40005f66070 */
[C---:B------:R-:W-:Y:S02]  /*0780*/  ISETP.GE.U32.OR P2, PT, R10.reuse, UR5, P2 ;  /* 0x000000050a007c0c */ /* 0x040fe40009746470 */
[----:B------:R-:W-:-:S11]  /*0790*/  ISETP.GE.U32.OR P3, PT, R10, UR5, P3 ;  /* 0x000000050a007c0c */ /* 0x000fd60009f66470 */
[----:B------:R-:W0:Y:S08]  /*07a0*/  @!P2 LDC R20, c[0x0][0x390] ;  /* 0x0000e400ff14ab82 */ /* 0x000e300000000800 */
[----:B------:R-:W1:Y:S08]  /*07b0*/  @!P3 LDC R18, c[0x0][0x390] ;  /* 0x0000e400ff12bb82 */ /* 0x000e700000000800 */
[----:B------:R-:W2:Y:S08]  /*07c0*/  @!P2 LDC.64 R14, c[0x0][0x380] ;  /* 0x0000e000ff0eab82 */ /* 0x000eb00000000a00 */
[----:B------:R-:W3:Y:S01]  /*07d0*/  @!P3 LDC.64 R24, c[0x0][0x380] ;  /* 0x0000e000ff18bb82 */ /* 0x000ee20000000a00 */
[----:B0-----:R-:W-:-:S02]  /*07e0*/  @!P2 IMAD R20, R13, R20, R12 ;  /* 0x000000140d14a224 */ /* 0x001fc400078e020c */
[----:B------:R-:W4:Y:S02]  /*07f0*/  @!P1 LDG.E.U8 R12, desc[UR6][R22.64] ;  /* 0x00000006160c9981 */ /* 0x000f24000c1e1100 */
[----:B------:R-:W-:Y:S02]  /*0800*/  @!P2 IMAD R20, R20, UR5, R10 ;  /* 0x000000051414ac24 */ /* 0x000fe4000f8e020a */
[----:B-1----:R-:W-:Y:S02]  /*0810*/  @!P3 IMAD R29, R13, R18, R16 ;  /* 0x000000120d1db224 */ /* 0x002fe400078e0210 */
[----:B------:R-:W5:Y:S04]  /*0820*/  @!P1 LDG.E.U8 R16, desc[UR6][R22.64+0x1] ;  /* 0x0000010616109981 */ /* 0x000f68000c1e1100 */
[----:B------:R-:W5:Y:S01]  /*0830*/  @!P1 LDG.E.U8 R18, desc[UR6][R22.64+0x2] ;  /* 0x0000020616129981 */ /* 0x000f62000c1e1100 */
[----:B------:R-:W-:-:S02]  /*0840*/  @!P3 IMAD R29, R29, UR5, R10 ;  /* 0x000000051d1dbc24 */ /* 0x000fc4000f8e020a */
[----:B--2---:R-:W-:-:S05]  /*0850*/  @!P2 IMAD.WIDE.U32 R14, R20, 0x3, R14 ;  /* 0x00000003140ea825 */ /* 0x004fca00078e000e */
[----:B------:R-:W2:Y:S01]  /*0860*/  @!P2 LDG.E.U8 R26, desc[UR6][R14.64+0x1] ;  /* 0x000001060e1aa981 */ /* 0x000ea2000c1e1100 */
[----:B---3--:R-:W-:-:S03]  /*0870*/  @!P3 IMAD.WIDE.U32 R24, R29, 0x3, R24 ;  /* 0x000000031d18b825 */ /* 0x008fc600078e0018 */
[----:B------:R-:W3:Y:S04]  /*0880*/  @!P2 LDG.E.U8 R20, desc[UR6][R14.64] ;  /* 0x000000060e14a981 */ /* 0x000ee8000c1e1100 */
[----:B------:R-:W3:Y:S04]  /*0890*/  @!P3 LDG.E.U8 R29, desc[UR6][R24.64] ;  /* 0x00000006181db981 */ /* 0x000ee8000c1e1100 */
[----:B------:R-:W3:Y:S04]  /*08a0*/  @!P2 LDG.E.U8 R28, desc[UR6][R14.64+0x2] ;  /* 0x000002060e1ca981 */ /* 0x000ee8000c1e1100 */
[----:B------:R-:W3:Y:S04]  /*08b0*/  @!P3 LDG.E.U8 R22, desc[UR6][R24.64+0x1] ;  /* 0x000001061816b981 */ /* 0x000ee8000c1e1100 */
[----:B------:R-:W3:Y:S01]  /*08c0*/  @!P3 LDG.E.U8 R24, desc[UR6][R24.64+0x2] ;  /* 0x000002061818b981 */ /* 0x000ee2000c1e1100 */
[----:B------:R-:W-:-:S02]  /*08d0*/  IADD3 R27, PT, PT, R27, 0x4, RZ ;  /* 0x000000041b1b7810 */ /* 0x000fc40007ffe0ff */
[----:B----4-:R-:W-:-:S05]  /*08e0*/  @!P1 IADD3 R19, P6, PT, R12, R19, RZ ;  /* 0x000000130c139210 */ /* 0x010fca0007fde0ff */
[----:B------:R-:W-:Y:S01]  /*08f0*/  @!P1 IMAD.X R21, RZ, RZ, R21, P6 ;  /* 0x000000ffff159224 */ /* 0x000fe200030e0615 */
[----:B-----5:R-:W-:-:S04]  /*0900*/  @!P1 IADD3 R9, P6, PT, R16, R9, RZ ;  /* 0x0000000910099210 */ /* 0x020fc80007fde0ff */
[----:B------:R-:W-:Y:S02]  /*0910*/  @!P1 IADD3.X R17, PT, PT, RZ, R17, RZ, P6, !PT ;  /* 0x00000011ff119210 */ /* 0x000fe400037fe4ff */
[----:B------:R-:W-:-:S05]  /*0920*/  @!P1 IADD3 R5, P6, PT, R18, R5, RZ ;  /* 0x0000000512059210 */ /* 0x000fca0007fde0ff */
[----:B------:R-:W-:Y:S01]  /*0930*/  @!P1 IMAD.X R7, RZ, RZ, R7, P6 ;  /* 0x000000ffff079224 */ /* 0x000fe200030e0607 */
[----:B--2---:R-:W-:Y:S02]  /*0940*/  @!P2 IADD3 R9, P1, PT, R26, R9, RZ ;  /* 0x000000091a09a210 */ /* 0x004fe40007f3e0ff */
[----:B---3--:R-:W-:-:S03]  /*0950*/  @!P2 IADD3 R19, P6, PT, R20, R19, RZ ;  /* 0x000000131413a210 */ /* 0x008fc60007fde0ff */
[----:B------:R-:W-:Y:S01]  /*0960*/  @!P2 IMAD.X R17, RZ, RZ, R17, P1 ;  /* 0x000000ffff11a224 */ /* 0x000fe200008e0611 */
[----:B------:R-:W-:Y:S01]  /*0970*/  @!P3 IADD3 R19, P1, PT, R29, R19, RZ ;  /* 0x000000131d13b210 */ /* 0x000fe20007f3e0ff */
[----:B------:R-:W-:-:S04]  /*0980*/  @!P2 IMAD.X R21, RZ, RZ, R21, P6 ;  /* 0x000000ffff15a224 */ /* 0x000fc800030e0615 */
[----:B------:R-:W-:Y:S01]  /*0990*/  @!P3 IMAD.X R21, RZ, RZ, R21, P1 ;  /* 0x000000ffff15b224 */ /* 0x000fe200008e0615 */
[----:B------:R-:W-:Y:S02]  /*09a0*/  ISETP.NE.AND P1, PT, R27, R8, PT ;  /* 0x000000081b00720c */ /* 0x000fe40003f25270 */
[----:B------:R-:W-:-:S05]  /*09b0*/  @!P2 IADD3 R5, P6, PT, R28, R5, RZ ;  /* 0x000000051c05a210 */ /* 0x000fca0007fde0ff */
[----:B------:R-:W-:Y:S01]  /*09c0*/  @!P2 IMAD.X R7, RZ, RZ, R7, P6 ;  /* 0x000000ffff07a224 */ /* 0x000fe200030e0607 */
[----:B------:R-:W-:Y:S02]  /*09d0*/  @!P3 IADD3 R9, P6, PT, R22, R9, RZ ;  /* 0x000000091609b210 */ /* 0x000fe40007fde0ff */
[----:B------:R-:W-:-:S03]  /*09e0*/  @!P3 IADD3 R5, P2, PT, R24, R5, RZ ;  /* 0x000000051805b210 */ /* 0x000fc60007f5e0ff */
[----:B------:R-:W-:Y:S01]  /*09f0*/  @!P3 IMAD.X R17, RZ, RZ, R17, P6 ;  /* 0x000000ffff11b224 */ /* 0x000fe200030e0611 */
[----:B------:R-:W-:Y:S01]  /*0a00*/  @!P3 IADD3.X R7, PT, PT, RZ, R7, RZ, P2, !PT ;  /* 0x00000007ff07b210 */ /* 0x000fe200017fe4ff */
[----:B------:R-:W-:Y:S08]  /*0a10*/  @P1 BRA `(.L_x_5) ;  /* 0xfffffff800e41947 */ /* 0x000ff0000383ffff */
[----:B------:R-:W-:-:S07]  /*0a20*/  IMAD.MOV.U32 R12, RZ, RZ, R8 ;  /* 0x000000ffff0c7224 */ /* 0x000fce00078e0008 */
.L_x_4:
[----:B------:R-:W-:-:S13]  /*0a30*/  ISETP.NE.AND P1, PT, R6, RZ, PT ;  /* 0x000000ff0600720c */ /* 0x000fda0003f25270 */
[----:B------:R-:W-:Y:S05]  /*0a40*/  @!P1 BRA `(.L_x_6) ;  /* 0x0000000000f09947 */ /* 0x000fea0003800000 */
[----:B------:R-:W2:Y:S01]  /*0a50*/  LDC R25, c[0x0][0x388] ;  /* 0x0000e200ff197b82 */ /* 0x000ea20000000800 */
[----:B-1----:R-:W-:Y:S01]  /*0a60*/  ISETP.NE.AND P1, PT, R13, R2, PT ;  /* 0x000000020d00720c */ /* 0x002fe20003f25270 */
[----:B------:R-:W-:Y:S01]  /*0a70*/  BSSY.RECONVERGENT B1, `(.L_x_7) ;  /* 0x0000013000017945 */ /* 0x000fe20003800200 */
[----:B------:R-:W-:Y:S02]  /*0a80*/  ISETP.NE.AND P3, PT, R6, 0x1, PT ;  /* 0x000000010600780c */ /* 0x000fe40003f65270 */
[----:B------:R-:W-:-:S04]  /*0a90*/  ISETP.GE.U32.AND P2, PT, R12, R0, !P1 ;  /* 0x000000000c00720c */ /* 0x000fc80004f46070 */
[----:B--2---:R-:W-:-:S13]  /*0aa0*/  ISETP.GE.U32.OR P2, PT, R10, R25, P2 ;  /* 0x000000190a00720c */ /* 0x004fda0001746470 */
[----:B------:R-:W-:Y:S05]  /*0ab0*/  @P2 BRA `(.L_x_8) ;  /* 0x0000000000382947 */ /* 0x000fea0003800000 */
[----:B------:R-:W1:Y:S01]  /*0ac0*/  LDCU UR4, c[0x0][0x390] ;  /* 0x00007200ff0477ac */ /* 0x000e620008000800 */
[----:B------:R-:W2:Y:S01]  /*0ad0*/  LDC.64 R14, c[0x0][0x380] ;  /* 0x0000e000ff0e7b82 */ /* 0x000ea20000000a00 */
[----:B-1----:R-:W-:-:S04]  /*0ae0*/  IMAD R16, R13, UR4, R12 ;  /* 0x000000040d107c24 */ /* 0x002fc8000f8e020c */
[----:B------:R-:W-:-:S04]  /*0af0*/  IMAD R23, R16, R25, R10 ;  /* 0x0000001910177224 */ /* 0x000fc800078e020a */
[----:B--2---:R-:W-:-:S05]  /*0b00*/  IMAD.WIDE.U32 R14, R23, 0x3, R14 ;  /* 0x00000003170e7825 */ /* 0x004fca00078e000e */
[----:B------:R-:W2:Y:S04]  /*0b10*/  LDG.E.U8 R16, desc[UR6][R14.64] ;  /* 0x000000060e107981 */ /* 0x000ea8000c1e1100 */
[----:B------:R-:W3:Y:S04]  /*0b20*/  LDG.E.U8 R18, desc[UR6][R14.64+0x1] ;  /* 0x000001060e127981 */ /* 0x000ee8000c1e1100 */
[----:B------:R-:W4:Y:S01]  /*0b30*/  LDG.E.U8 R20, desc[UR6][R14.64+0x2] ;  /* 0x000002060e147981 */ /* 0x000f22000c1e1100 */
[----:B--2---:R-:W-:Y:S02]  /*0b40*/  IADD3 R19, P2, PT, R16, R19, RZ ;  /* 0x0000001310137210 */ /* 0x004fe40007f5e0ff */
[----:B---3--:R-:W-:-:S03]  /*0b50*/  IADD3 R9, P5, PT, R18, R9, RZ ;  /* 0x0000000912097210 */ /* 0x008fc60007fbe0ff */
[----:B------:R-:W-:Y:S01]  /*0b60*/  IMAD.X R21, RZ, RZ, R21, P2 ;  /* 0x000000ffff157224 */ /* 0x000fe200010e0615 */
[----:B----4-:R-:W-:Y:S01]  /*0b70*/  IADD3 R5, P6, PT, R20, R5, RZ ;  /* 0x0000000514057210 */ /* 0x010fe20007fde0ff */
[----:B------:R-:W-:-:S03]  /*0b80*/  IMAD.X R17, RZ, RZ, R17, P5 ;  /* 0x000000ffff117224 */ /* 0x000fc600028e0611 */
[----:B------:R-:W-:-:S09]  /*0b90*/  IADD3.X R7, PT, PT, RZ, R7, RZ, P6, !PT ;  /* 0x00000007ff077210 */ /* 0x000fd200037fe4ff */
.L_x_8:
[----:B0-----:R-:W-:Y:S05]  /*0ba0*/  BSYNC.RECONVERGENT B1 ;  /* 0x0000000000017941 */ /* 0x001fea0003800200 */
.L_x_7:
[----:B------:R-:W-:Y:S05]  /*0bb0*/  @!P3 BRA `(.L_x_6) ;  /* 0x000000000094b947 */ /* 0x000fea0003800000 */
[----:B------:R-:W0:Y:S01]  /*0bc0*/  LDCU UR4, c[0x0][0x388] ;  /* 0x00007100ff0477ac */ /* 0x000e220008000800 */
[C---:B------:R-:W-:Y:S02]  /*0bd0*/  VIADD R27, R12.reuse, 0x2 ;  /* 0x000000020c1b7836 */ /* 0x040fe40000000000 */
[----:B------:R-:W-:-:S03]  /*0be0*/  VIADD R12, R12, 0x1 ;  /* 0x000000010c0c7836 */ /* 0x000fc60000000000 */
[-C--:B------:R-:W-:Y:S02]  /*0bf0*/  ISETP.GE.U32.AND P2, PT, R27, R0.reuse, PT ;  /* 0x000000001b00720c */ /* 0x080fe40003f46070 */
[----:B------:R-:W-:Y:S02]  /*0c00*/  ISETP.GE.U32.AND P1, PT, R12, R0, !P1 ;  /* 0x000000000c00720c */ /* 0x000fe40004f26070 */
[----:B------:R-:W-:Y:S02]  /*0c10*/  ISETP.EQ.AND P2, PT, R13, R2, P2 ;  /* 0x000000020d00720c */ /* 0x000fe40001742270 */
[C---:B------:R-:W-:Y:S02]  /*0c20*/  ISETP.GE.U32.OR P1, PT, R10.reuse, R25, P1 ;  /* 0x000000190a00720c */ /* 0x040fe40000f26470 */
[----:B0-----:R-:W-:-:S04]  /*0c30*/  ISETP.GE.U32.OR P2, PT, R10, UR4, P2 ;  /* 0x000000040a007c0c */ /* 0x001fc80009746470 */
[----:B------:R-:W-:-:S07]  /*0c40*/  ISETP.EQ.OR P2, PT, R6, 0x2, P2 ;  /* 0x000000020600780c */ /* 0x000fce0001742670 */
[----:B------:R-:W0:Y:S08]  /*0c50*/  @!P1 LDC R16, c[0x0][0x390] ;  /* 0x0000e400ff109b82 */ /* 0x000e300000000800 */
[----:B------:R-:W1:Y:S08]  /*0c60*/  @!P1 LDC.64 R14, c[0x0][0x380] ;  /* 0x0000e000ff0e9b82 */ /* 0x000e700000000a00 */
[----:B------:R-:W2:Y:S08]  /*0c70*/  @!P2 LDC R18, c[0x0][0x390] ;  /* 0x0000e400ff12ab82 */ /* 0x000eb00000000800 */
[----:B------:R-:W3:Y:S01]  /*0c80*/  @!P2 LDC.64 R22, c[0x0][0x380] ;  /* 0x0000e000ff16ab82 */ /* 0x000ee20000000a00 */
[----:B0-----:R-:W-:-:S04]  /*0c90*/  @!P1 IMAD R12, R13, R16, R12 ;  /* 0x000000100d0c9224 */ /* 0x001fc800078e020c */
[----:B------:R-:W-:-:S04]  /*0ca0*/  @!P1 IMAD R25, R12, R25, R10 ;  /* 0x000000190c199224 */ /* 0x000fc800078e020a */
[----:B-1----:R-:W-:-:S05]  /*0cb0*/  @!P1 IMAD.WIDE.U32 R14, R25, 0x3, R14 ;  /* 0x00000003190e9825 */ /* 0x002fca00078e000e */
[----:B------:R-:W4:Y:S01]  /*0cc0*/  @!P1 LDG.E.U8 R12, desc[UR6][R14.64+0x1] ;  /* 0x000001060e0c9981 */ /* 0x000f22000c1e1100 */
[----:B--2---:R-:W-:-:S03]  /*0cd0*/  @!P2 IMAD R27, R13, R18, R27 ;  /* 0x000000120d1ba224 */ /* 0x004fc600078e021b */
[----:B------:R-:W2:Y:S01]  /*0ce0*/  @!P1 LDG.E.U8 R16, desc[UR6][R14.64+0x2] ;  /* 0x000002060e109981 */ /* 0x000ea2000c1e1100 */
[----:B------:R-:W-:-:S03]  /*0cf0*/  @!P2 IMAD R27, R27, UR4, R10 ;  /* 0x000000041b1bac24 */ /* 0x000fc6000f8e020a */
[----:B------:R-:W5:Y:S01]  /*0d00*/  @!P1 LDG.E.U8 R10, desc[UR6][R14.64] ;  /* 0x000000060e0a9981 */ /* 0x000f62000c1e1100 */
[----:B---3--:R-:W-:-:S05]  /*0d10*/  @!P2 IMAD.WIDE.U32 R22, R27, 0x3, R22 ;  /* 0x000000031b16a825 */ /* 0x008fca00078e0016 */
[----:B------:R-:W3:Y:S04]  /*0d20*/  @!P2 LDG.E.U8 R18, desc[UR6][R22.64] ;  /* 0x000000061612a981 */ /* 0x000ee8000c1e1100 */
[----:B------:R-:W3:Y:S04]  /*0d30*/  @!P2 LDG.E.U8 R20, desc[UR6][R22.64+0x1] ;  /* 0x000001061614a981 */ /* 0x000ee8000c1e1100 */
[----:B------:R-:W3:Y:S01]  /*0d40*/  @!P2 LDG.E.U8 R24, desc[UR6][R22.64+0x2] ;  /* 0x000002061618a981 */ /* 0x000ee2000c1e1100 */
[----:B----4-:R-:W-:Y:S02]  /*0d50*/  @!P1 IADD3 R9, P6, PT, R12, R9, RZ ;  /* 0x000000090c099210 */ /* 0x010fe40007fde0ff */
[----:B--2---:R-:W-:-:S02]  /*0d60*/  @!P1 IADD3 R5, P5, PT, R16, R5, RZ ;  /* 0x0000000510059210 */ /* 0x004fc40007fbe0ff */
[----:B-----5:R-:W-:-:S03]  /*0d70*/  @!P1 IADD3 R19, P3, PT, R10, R19, RZ ;  /* 0x000000130a139210 */ /* 0x020fc60007f7e0ff */
[----:B------:R-:W-:Y:S01]  /*0d80*/  @!P1 IMAD.X R7, RZ, RZ, R7, P5 ;  /* 0x000000ffff079224 */ /* 0x000fe200028e0607 */
[----:B------:R-:W-:Y:S01]  /*0d90*/  @!P1 IADD3.X R17, PT, PT, RZ, R17, RZ, P6, !PT ;  /* 0x00000011ff119210 */ /* 0x000fe200037fe4ff */
[----:B------:R-:W-:Y:S01]  /*0da0*/  @!P1 IMAD.X R21, RZ, RZ, R21, P3 ;  /* 0x000000ffff159224 */ /* 0x000fe200018e0615 */
[----:B---3--:R-:W-:Y:S02]  /*0db0*/  @!P2 IADD3 R19, P3, PT, R18, R19, RZ ;  /* 0x000000131213a210 */ /* 0x008fe40007f7e0ff */
[----:B------:R-:W-:Y:S02]  /*0dc0*/  @!P2 IADD3 R9, P6, PT, R20, R9, RZ ;  /* 0x000000091409a210 */ /* 0x000fe40007fde0ff */
[----:B------:R-:W-:Y:S01]  /*0dd0*/  @!P2 IADD3 R5, P1, PT, R24, R5, RZ ;  /* 0x000000051805a210 */ /* 0x000fe20007f3e0ff */
[----:B------:R-:W-:Y:S02]  /*0de0*/  @!P2 IMAD.X R21, RZ, RZ, R21, P3 ;  /* 0x000000ffff15a224 */ /* 0x000fe400018e0615 */
[----:B------:R-:W-:Y:S01]  /*0df0*/  @!P2 IMAD.X R17, RZ, RZ, R17, P6 ;  /* 0x000000ffff11a224 */ /* 0x000fe200030e0611 */
[----:B------:R-:W-:-:S09]  /*0e00*/  @!P2 IADD3.X R7, PT, PT, RZ, R7, RZ, P1, !PT ;  /* 0x00000007ff07a210 */ /* 0x000fd20000ffe4ff */
.L_x_6:
[----:B------:R-:W-:Y:S05]  /*0e10*/  @P4 BRA `(.L_x_9) ;  /* 0xfffffff400ac4947 */ /* 0x000fea000383ffff */
[----:B------:R-:W2:Y:S01]  /*0e20*/  S2R R25, SR_CgaCtaId ;  /* 0x0000000000197919 */ /* 0x000ea20000008800 */
[----:B------:R-:W-:Y:S01]  /*0e30*/  MOV R4, 0x400 ;  /* 0x0000040000047802 */ /* 0x000fe20000000f00 */
[----:B------:R-:W-:Y:S03]  /*0e40*/  BSSY.RECONVERGENT B1, `(.L_x_10) ;  /* 0x0000007000017945 */ /* 0x000fe60003800200 */
[----:B--2---:R-:W-:-:S07]  /*0e50*/  LEA R23, R25, R4, 0x18 ;  /* 0x0000000419177211 */ /* 0x004fce00078ec0ff */
.L_x_11:
[----:B-1----:R-:W1:Y:S02]  /*0e60*/  LDS.64 R12, [R23] ;  /* 0x00000000170c7984 */ /* 0x002e640000000a00 */
[----:B-1----:R-:W-:-:S05]  /*0e70*/  IADD3 R14, P1, PT, R12, R19, RZ ;  /* 0x000000130c0e7210 */ /* 0x002fca0007f3e0ff */
[----:B------:R-:W-:-:S07]  /*0e80*/  IMAD.X R15, R13, 0x1, R21, P1 ;  /* 0x000000010d0f7824 */ /* 0x000fce00008e0615 */
[----:B------:R-:W1:Y:S02]  /*0e90*/  ATOMS.CAST.SPIN.64 P1, [R23], R12, R14 ;  /* 0x0000000c1700758d */ /* 0x000e64000182040e */
[----:B-1----:R-:W-:Y:S05]  /*0ea0*/  @!P1 BRA `(.L_x_11) ;  /* 0xfffffffc00ec9947 */ /* 0x002fea000383ffff */
[----:B0-----:R-:W-:Y:S05]  /*0eb0*/  BSYNC.RECONVERGENT B1 ;  /* 0x0000000000017941 */ /* 0x001fea0003800200 */
.L_x_10:
[----:B------:R-:W-:Y:S01]  /*0ec0*/  VIADD R6, R4, 0x8 ;  /* 0x0000000804067836 */ /* 0x000fe20000000000 */
[----:B------:R-:W-:Y:S04]  /*0ed0*/  BSSY.RECONVERGENT B1, `(.L_x_12) ;  /* 0x0000007000017945 */ /* 0x000fe80003800200 */
[----:B------:R-:W-:-:S07]  /*0ee0*/  LEA R19, R25, R6, 0x18 ;  /* 0x0000000619137211 */ /* 0x000fce00078ec0ff */
.L_x_13:
[----:B------:R-:W0:Y:S02]  /*0ef0*/  LDS.64 R12, [R19] ;  /* 0x00000000130c7984 */ /* 0x000e240000000a00 */
[----:B0-----:R-:W-:-:S05]  /*0f00*/  IADD3 R14, P1, PT, R12, R9, RZ ;  /* 0x000000090c0e7210 */ /* 0x001fca0007f3e0ff */
[----:B------:R-:W-:-:S07]  /*0f10*/  IMAD.X R15, R13, 0x1, R17, P1 ;  /* 0x000000010d0f7824 */ /* 0x000fce00008e0611 */
[----:B------:R-:W0:Y:S02]  /*0f20*/  ATOMS.CAST.SPIN.64 P1, [R19], R12, R14 ;  /* 0x0000000c1300758d */ /* 0x000e24000182040e */
[----:B0-----:R-:W-:Y:S05]  /*0f30*/  @!P1 BRA `(.L_x_13) ;  /* 0xfffffffc00ec9947 */ /* 0x001fea000383ffff */
[----:B------:R-:W-:Y:S05]  /*0f40*/  BSYNC.RECONVERGENT B1 ;  /* 0x0000000000017941 */ /* 0x000fea0003800200 */
.L_x_12:
[----:B------:R-:W-:-:S04]  /*0f50*/  IADD3 R4, PT, PT, R4, 0x10, RZ ;  /* 0x0000001004047810 */ /* 0x000fc80007ffe0ff */
[----:B------:R-:W-:-:S07]  /*0f60*/  LEA R9, R25, R4, 0x18 ;  /* 0x0000000419097211 */ /* 0x000fce00078ec0ff */
.L_x_14:
[----:B------:R-:W0:Y:S02]  /*0f70*/  LDS.64 R12, [R9] ;  /* 0x00000000090c7984 */ /* 0x000e240000000a00 */
[----:B0-----:R-:W-:-:S05]  /*0f80*/  IADD3 R14, P1, PT, R12, R5, RZ ;  /* 0x000000050c0e7210 */ /* 0x001fca0007f3e0ff */
[----:B------:R-:W-:-:S07]  /*0f90*/  IMAD.X R15, R13, 0x1, R7, P1 ;  /* 0x000000010d0f7824 */ /* 0x000fce00008e0607 */
[----:B------:R-:W0:Y:S02]  /*0fa0*/  ATOMS.CAST.SPIN.64 P1, [R9], R12, R14 ;  /* 0x0000000c0900758d */ /* 0x000e24000182040e */
[----:B0-----:R-:W-:Y:S05]  /*0fb0*/  @!P1 BRA `(.L_x_14) ;  /* 0xfffffffc00ec9947 */ /* 0x001fea000383ffff */
.L_x_3:
[----:B0-----:R-:W-:Y:S05]  /*0fc0*/  BSYNC.RECONVERGENT B0 ;  /* 0x0000000000007941 */ /* 0x001fea0003800200 */
.L_x_2:
[----:B------:R-:W0:Y:S01]  /*0fd0*/  S2R R9, SR_TID.X ;  /* 0x0000000000097919 */ /* 0x000e220000002100 */
[----:B------:R-:W-:Y:S01]  /*0fe0*/  BSSY.RECONVERGENT B0, `(.L_x_15) ;  /* 0x00001b0000007945 */ /* 0x000fe20003800200 */
[----:B------:R-:W-:Y:S01]  /*0ff0*/  BAR.SYNC.DEFER_BLOCKING 0x0 ;  /* 0x0000000000007b1d */ /* 0x000fe20000010000 */
[----:B0-----:R-:W-:-:S13]  /*1000*/  ISETP.NE.AND P1, PT, R9, RZ, PT ;  /* 0x000000ff0900720c */ /* 0x001fda0003f25270 */
[----:B------:R-:W-:Y:S05]  /*1010*/  @P1 BRA `(.L_x_16) ;  /* 0x0000001800b01947 */ /* 0x000fea0003800000 */
[----:B------:R-:W0:Y:S01]  /*1020*/  S2UR UR5, SR_CgaCtaId ;  /* 0x00000000000579c3 */ /* 0x000e220000008800 */
[----:B------:R-:W-:-:S07]  /*1030*/  UMOV UR4, 0x400 ;  /* 0x0000040000047882 */ /* 0x000fce0000000000 */
[----:B------:R-:W1:Y:S08]  /*1040*/  LDC.64 R14, c[0x4][RZ] ;  /* 0x01000000ff0e7b82 */ /* 0x000e700000000a00 */
[----:B------:R-:W2:Y:S01]  /*1050*/  LDC.64 R16, c[0x4][0x8] ;  /* 0x01000200ff107b82 */ /* 0x000ea20000000a00 */
[----:B0-----:R-:W-:-:S07]  /*1060*/  ULEA UR4, UR5, UR4, 0x18 ;  /* 0x0000000405047291 */ /* 0x001fce000f8ec0ff */
[----:B------:R-:W0:Y:S02]  /*1070*/  LDC.64 R18, c[0x4][0x10] ;  /* 0x01000400ff127b82 */ /* 0x000e240000000a00 */
[----:B------:R-:W1:Y:S04]  /*1080*/  LDS.128 R4, [UR4] ;  /* 0x00000004ff047984 */ /* 0x000e680008000c00 */
[----:B------:R-:W0:Y:S02]  /*1090*/  LDS.64 R12, [UR4+0x10] ;  /* 0x00001004ff0c7984 */ /* 0x000e240008000a00 */
[----:B------:R-:W3:Y:S02]  /*10a0*/  S2UR UR4, SR_CTAID.Y ;  /* 0x00000000000479c3 */ /* 0x000ee40000002600 */
[----:B---3--:R-:W-:-:S04]  /*10b0*/  ISETP.NE.AND P1, PT, R2, UR4, PT ;  /* 0x0000000402007c0c */ /* 0x008fc8000bf25270 */
[----:B------:R-:W-:Y:S01]  /*10c0*/  ISETP.NE.OR P2, PT, R3, UR8, P1 ;  /* 0x0000000803007c0c */ /* 0x000fe20008f45670 */
[----:B-1----:R1:W-:Y:S04]  /*10d0*/  REDG.E.ADD.64.STRONG.GPU desc[UR6][R14.64], R4 ;  /* 0x000000040e00798e */ /* 0x0023e8000c12e506 */
[----:B--2---:R1:W-:Y:S04]  /*10e0*/  REDG.E.ADD.64.STRONG.GPU desc[UR6][R16.64], R6 ;  /* 0x000000061000798e */ /* 0x0043e8000c12e506 */
[----:B0-----:R1:W-:Y:S04]  /*10f0*/  REDG.E.ADD.64.STRONG.GPU desc[UR6][R18.64], R12 ;  /* 0x0000000c1200798e */ /* 0x0013e8000c12e506 */
[----:B------:R-:W-:Y:S05]  /*1100*/  @P2 BRA `(.L_x_17) ;  /* 0x0000000400982947 */ /* 0x000fea0003800000 */
[----:B------:R-:W-:-:S05]  /*1110*/  IMAD R3, R11, R0, RZ ;  /* 0x000000000b037224 */ /* 0x000fca00078e02ff */
[----:B------:R-:W-:-:S04]  /*1120*/  SHF.R.S32.HI R11, RZ, 0x1f, R3 ;  /* 0x0000001fff0b7819 */ /* 0x000fc80000011403 */
[----:B------:R-:W-:-:S04]  /*1130*/  LOP3.LUT R8, R5, R11, RZ, 0xfc, !PT ;  /* 0x0000000b05087212 */ /* 0x000fc800078efcff */
[----:B------:R-:W-:-:S13]  /*1140*/  ISETP.NE.U32.AND P1, PT, R8, RZ, PT ;  /* 0x000000ff0800720c */ /* 0x000fda0003f25070 */
[----:B------:R-:W-:Y:S05]  /*1150*/  @P1 BRA `(.L_x_18) ;  /* 0x0000000000541947 */ /* 0x000fea0003800000 */
[----:B-1----:R-:W0:Y:S01]  /*1160*/  I2F.U32.RP R5, R3 ;  /* 0x0000000300057306 */ /* 0x002e220000209000 */
[----:B------:R-:W-:Y:S01]  /*1170*/  IMAD.MOV R17, RZ, RZ, -R3 ;  /* 0x000000ffff117224 */ /* 0x000fe200078e0a03 */
[----:B------:R-:W-:-:S06]  /*1180*/  ISETP.NE.U32.AND P3, PT, R3, RZ, PT ;  /* 0x000000ff0300720c */ /* 0x000fcc0003f65070 */
[----:B0-----:R-:W0:Y:S02]  /*1190*/  MUFU.RCP R5, R5 ;  /* 0x0000000500057308 */ /* 0x001e240000001000 */
[----:B0-----:R-:W-:Y:S02]  /*11a0*/  VIADD R14, R5, 0xffffffe ;  /* 0x0ffffffe050e7836 */ /* 0x001fe40000000000 */
[----:B------:R-:W-:-:S04]  /*11b0*/  IMAD.MOV.U32 R5, RZ, RZ, RZ ;  /* 0x000000ffff057224 */ /* 0x000fc800078e00ff */
[----:B------:R0:W1:Y:S02]  /*11c0*/  F2I.FTZ.U32.TRUNC.NTZ R15, R14 ;  /* 0x0000000e000f7305 */ /* 0x000064000021f000 */
[----:B0-----:R-:W-:Y:S02]  /*11d0*/  HFMA2 R14, -RZ, RZ, 0, 0 ;  /* 0x00000000ff0e7431 */ /* 0x001fe400000001ff */
[----:B-1----:R-:W-:-:S04]  /*11e0*/  IMAD R17, R17, R15, RZ ;  /* 0x0000000f11117224 */ /* 0x002fc800078e02ff */
[----:B------:R-:W-:-:S06]  /*11f0*/  IMAD.HI.U32 R15, R15, R17, R14 ;  /* 0x000000110f0f7227 */ /* 0x000fcc00078e000e */
[----:B------:R-:W-:-:S04]  /*1200*/  IMAD.HI.U32 R15, R15, R4, RZ ;  /* 0x000000040f0f7227 */ /* 0x000fc800078e00ff */
[----:B------:R-:W-:-:S04]  /*1210*/  IMAD.MOV R8, RZ, RZ, -R15 ;  /* 0x000000ffff087224 */ /* 0x000fc800078e0a0f */
[----:B------:R-:W-:-:S05]  /*1220*/  IMAD R4, R3, R8, R4 ;  /* 0x0000000803047224 */ /* 0x000fca00078e0204 */
[----:B------:R-:W-:-:S13]  /*1230*/  ISETP.GE.U32.AND P1, PT, R4, R3, PT ;  /* 0x000000030400720c */ /* 0x000fda0003f26070 */
[----:B------:R-:W-:Y:S02]  /*1240*/  @P1 IMAD.IADD R4, R4, 0x1, -R3 ;  /* 0x0000000104041824 */ /* 0x000fe400078e0a03 */
[----:B------:R-:W-:-:S03]  /*1250*/  @P1 VIADD R15, R15, 0x1 ;  /* 0x000000010f0f1836 */ /* 0x000fc60000000000 */
[----:B------:R-:W-:-:S13]  /*1260*/  ISETP.GE.U32.AND P2, PT, R4, R3, PT ;  /* 0x000000030400720c */ /* 0x000fda0003f46070 */
[----:B------:R-:W-:Y:S02]  /*1270*/  @P2 IADD3 R15, PT, PT, R15, 0x1, RZ ;  /* 0x000000010f0f2810 */ /* 0x000fe40007ffe0ff */
[----:B------:R-:W-:-:S05]  /*1280*/  @!P3 LOP3.LUT R15, RZ, R3, RZ, 0x33, !PT ;  /* 0x00000003ff0fb212 */ /* 0x000fca00078e33ff */
[----:B------:R-:W-:Y:S01]  /*1290*/  IMAD.MOV.U32 R4, RZ, RZ, R15 ;  /* 0x000000ffff047224 */ /* 0x000fe200078e000f */
[----:B------:R-:W-:Y:S06]  /*12a0*/  BRA `(.L_x_19) ;  /* 0x0000000000107947 */ /* 0x000fec0003800000 */
.L_x_18:
[----:B------:R-:W-:-:S07]  /*12b0*/  MOV R8, 0x12d0 ;  /* 0x000012d000087802 */ /* 0x000fce0000000f00 */
[----:B-1----:R-:W-:Y:S05]  /*12c0*/  CALL.REL.NOINC `($__internal_0_$__cuda_sm20_div_u64) ;  /* 0x0000001c00f47944 */ /* 0x002fea0003c00000 */
[----:B------:R-:W-:Y:S01]  /*12d0*/  IMAD.MOV.U32 R4, RZ, RZ, R10 ;  /* 0x000000ffff047224 */ /* 0x000fe200078e000a */
[----:B------:R-:W-:-:S07]  /*12e0*/  MOV R5, R15 ;  /* 0x0000000f00057202 */ /* 0x000fce0000000f00 */
.L_x_19:
[----:B------:R-:W0:Y:S01]  /*12f0*/  S2UR UR5, SR_CgaCtaId ;  /* 0x00000000000579c3 */ /* 0x000e220000008800 */
[----:B------:R-:W-:Y:S01]  /*1300*/  LOP3.LUT R8, R7, R11, RZ, 0xfc, !PT ;  /* 0x0000000b07087212 */ /* 0x000fe200078efcff */
[----:B------:R-:W-:-:S03]  /*1310*/  UMOV UR4, 0x400 ;  /* 0x0000040000047882 */ /* 0x000fc60000000000 */
[----:B------:R-:W-:Y:S01]  /*1320*/  ISETP.NE.U32.AND P1, PT, R8, RZ, PT ;  /* 0x000000ff0800720c */ /* 0x000fe20003f25070 */
[----:B0-----:R-:W-:-:S09]  /*1330*/  ULEA UR4, UR5, UR4, 0x18 ;  /* 0x0000000405047291 */ /* 0x001fd2000f8ec0ff */
[----:B------:R0:W-:Y:S03]  /*1340*/  STS.64 [UR4], R4 ;  /* 0x00000004ff007988 */ /* 0x0001e60008000a04 */
[----:B------:R-:W-:Y:S05]  /*1350*/  @P1 BRA `(.L_x_20) ;  /* 0x0000000000501947 */ /* 0x000fea0003800000 */
[----:B------:R-:W1:Y:S01]  /*1360*/  I2F.U32.RP R7, R3 ;  /* 0x0000000300077306 */ /* 0x000e620000209000 */
[----:B------:R-:W-:Y:S01]  /*1370*/  IMAD.MOV R15, RZ, RZ, -R3 ;  /* 0x000000ffff0f7224 */ /* 0x000fe200078e0a03 */
[----:B------:R-:W-:Y:S01]  /*1380*/  ISETP.NE.U32.AND P3, PT, R3, RZ, PT ;  /* 0x000000ff0300720c */ /* 0x000fe20003f65070 */
[----:B0-----:R-:W-:-:S05]  /*1390*/  IMAD.MOV.U32 R4, RZ, RZ, RZ ;  /* 0x000000ffff047224 */ /* 0x001fca00078e00ff */
[----:B-1----:R-:W0:Y:S02]  /*13a0*/  MUFU.RCP R7, R7 ;  /* 0x0000000700077308 */ /* 0x002e240000001000 */
[----:B0-----:R-:W-:-:S06]  /*13b0*/  VIADD R8, R7, 0xffffffe ;  /* 0x0ffffffe07087836 */ /* 0x001fcc0000000000 */
[----:B------:R-:W0:Y:S02]  /*13c0*/  F2I.FTZ.U32.TRUNC.NTZ R5, R8 ;  /* 0x0000000800057305 */ /* 0x000e24000021f000 */
[----:B0-----:R-:W-:-:S04]  /*13d0*/  IMAD R15, R15, R5, RZ ;  /* 0x000000050f0f7224 */ /* 0x001fc800078e02ff */
[----:B------:R-:W-:-:S06]  /*13e0*/  IMAD.HI.U32 R15, R5, R15, R4 ;  /* 0x0000000f050f7227 */ /* 0x000fcc00078e0004 */
[----:B------:R-:W-:-:S05]  /*13f0*/  IMAD.HI.U32 R4, R15, R6, RZ ;  /* 0x000000060f047227 */ /* 0x000fca00078e00ff */
[----:B------:R-:W-:-:S05]  /*1400*/  IADD3 R5, PT, PT, -R4, RZ, RZ ;  /* 0x000000ff04057210 */ /* 0x000fca0007ffe1ff */
[----:B------:R-:W-:Y:S02]  /*1410*/  IMAD R6, R3, R5, R6 ;  /* 0x0000000503067224 */ /* 0x000fe400078e0206 */
[----:B------:R-:W-:-:S03]  /*1420*/  HFMA2 R5, -RZ, RZ, 0, 0 ;  /* 0x00000000ff057431 */ /* 0x000fc600000001ff */
[----:B------:R-:W-:-:S13]  /*1430*/  ISETP.GE.U32.AND P1, PT, R6, R3, PT ;  /* 0x000000030600720c */ /* 0x000fda0003f26070 */
[----:B------:R-:W-:Y:S02]  /*1440*/  @P1 IMAD.IADD R6, R6, 0x1, -R3 ;  /* 0x0000000106061824 */ /* 0x000fe400078e0a03 */
[----:B------:R-:W-:-:S03]  /*1450*/  @P1 VIADD R4, R4, 0x1 ;  /* 0x0000000104041836 */ /* 0x000fc60000000000 */
[----:B------:R-:W-:-:S13]  /*1460*/  ISETP.GE.U32.AND P2, PT, R6, R3, PT ;  /* 0x000000030600720c */ /* 0x000fda0003f46070 */
[----:B------:R-:W-:Y:S01]  /*1470*/  @P2 VIADD R4, R4, 0x1 ;  /* 0x0000000104042836 */ /* 0x000fe20000000000 */
[----:B------:R-:W-:Y:S01]  /*1480*/  @!P3 LOP3.LUT R4, RZ, R3, RZ, 0x33, !PT ;  /* 0x00000003ff04b212 */ /* 0x000fe200078e33ff */
[----:B------:R-:W-:Y:S06]  /*1490*/  BRA `(.L_x_21) ;  /* 0x0000000000187947 */ /* 0x000fec0003800000 */
.L_x_20:
[----:B0-----:R-:W-:Y:S01]  /*14a0*/  IMAD.MOV.U32 R4, RZ, RZ, R6 ;  /* 0x000000ffff047224 */ /* 0x001fe200078e0006 */
[----:B------:R-:W-:Y:S01]  /*14b0*/  MOV R8, 0x14e0 ;  /* 0x000014e000087802 */ /* 0x000fe20000000f00 */
[----:B------:R-:W-:-:S07]  /*14c0*/  IMAD.MOV.U32 R5, RZ, RZ, R7 ;  /* 0x000000ffff057224 */ /* 0x000fce00078e0007 */
[----:B------:R-:W-:Y:S05]  /*14d0*/  CALL.REL.NOINC `($__internal_0_$__cuda_sm20_div_u64) ;  /* 0x0000001c00707944 */ /* 0x000fea0003c00000 */
[----:B------:R-:W-:Y:S01]  /*14e0*/  IMAD.MOV.U32 R4, RZ, RZ, R10 ;  /* 0x000000ffff047224 */ /* 0x000fe200078e000a */
[----:B------:R-:W-:-:S07]  /*14f0*/  MOV R5, R15 ;  /* 0x0000000f00057202 */ /* 0x000fce0000000f00 */
.L_x_21:
[----:B------:R-:W0:Y:S01]  /*1500*/  S2UR UR5, SR_CgaCtaId ;  /* 0x00000000000579c3 */ /* 0x000e220000008800 */
[----:B------:R-:W-:Y:S01]  /*1510*/  LOP3.LUT R6, R13, R11, RZ, 0xfc, !PT ;  /* 0x0000000b0d067212 */ /* 0x000fe200078efcff */
[----:B------:R-:W-:-:S03]  /*1520*/  UMOV UR4, 0x400 ;  /* 0x0000040000047882 */ /* 0x000fc60000000000 */
[----:B------:R-:W-:Y:S01]  /*1530*/  ISETP.NE.U32.AND P1, PT, R6, RZ, PT ;  /* 0x000000ff0600720c */ /* 0x000fe20003f25070 */
[----:B0-----:R-:W-:-:S09]  /*1540*/  ULEA UR4, UR5, UR4, 0x18 ;  /* 0x0000000405047291 */ /* 0x001fd2000f8ec0ff */
[----:B------:R0:W-:Y:S03]  /*1550*/  STS.64 [UR4+0x8], R4 ;  /* 0x00000804ff007988 */ /* 0x0001e60008000a04 */
        /* <DEDUP_REMOVED lines=19> */
[----:B------:R-:W-:-:S05]  /*1690*/  @!P3 LOP3.LUT R4, RZ, R3, RZ, 0x33, !PT ;  /* 0x00000003ff04b212 */ /* 0x000fca00078e33ff */
[----:B------:R0:W-:Y:S01]  /*16a0*/  STS.64 [UR4+0x10], R4 ;  /* 0x00001004ff007988 */ /* 0x0001e20008000a04 */
[----:B------:R-:W-:Y:S05]  /*16b0*/  BRA `(.L_x_16) ;  /* 0x0000001400087947 */ /* 0x000fea0003800000 */
.L_x_22:
[----:B0-----:R-:W-:Y:S01]  /*16c0*/  IMAD.MOV.U32 R4, RZ, RZ, R12 ;  /* 0x000000ffff047224 */ /* 0x001fe200078e000c */
[----:B------:R-:W-:Y:S01]  /*16d0*/  MOV R8, 0x1700 ;  /* 0x0000170000087802 */ /* 0x000fe20000000f00 */
[----:B------:R-:W-:-:S07]  /*16e0*/  IMAD.MOV.U32 R5, RZ, RZ, R13 ;  /* 0x000000ffff057224 */ /* 0x000fce00078e000d */
[----:B------:R-:W-:Y:S05]  /*16f0*/  CALL.REL.NOINC `($__internal_0_$__cuda_sm20_div_u64) ;  /* 0x0000001800e87944 */ /* 0x000fea0003c00000 */
[----:B------:R-:W0:Y:S01]  /*1700*/  S2UR UR5, SR_CgaCtaId ;  /* 0x00000000000579c3 */ /* 0x000e220000008800 */
[----:B------:R-:W-:Y:S01]  /*1710*/  UMOV UR4, 0x400 ;  /* 0x0000040000047882 */ /* 0x000fe20000000000 */
[----:B------:R-:W-:Y:S01]  /*1720*/  IMAD.MOV.U32 R4, RZ, RZ, R10 ;  /* 0x000000ffff047224 */ /* 0x000fe200078e000a */
[----:B------:R-:W-:Y:S01]  /*1730*/  MOV R5, R15 ;  /* 0x0000000f00057202 */ /* 0x000fe20000000f00 */
[----:B0-----:R-:W-:-:S09]  /*1740*/  ULEA UR4, UR5, UR4, 0x18 ;  /* 0x0000000405047291 */ /* 0x001fd2000f8ec0ff */
[----:B------:R0:W-:Y:S01]  /*1750*/  STS.64 [UR4+0x10], R4 ;  /* 0x00001004ff007988 */ /* 0x0001e20008000a04 */
[----:B------:R-:W-:Y:S05]  /*1760*/  BRA `(.L_x_16) ;  /* 0x0000001000dc7947 */ /* 0x000fea0003800000 */
.L_x_17:
[----:B------:R-:W-:-:S04]  /*1770*/  ISETP.NE.AND P2, PT, R2, UR4, PT ;  /* 0x0000000402007c0c */ /* 0x000fc8000bf45270 */
[----:B------:R-:W-:-:S13]  /*1780*/  ISETP.NE.OR P2, PT, R3, UR8, !P2 ;  /* 0x0000000803007c0c */ /* 0x000fda000d745670 */
[----:B------:R-:W-:Y:S05]  /*1790*/  @P2 BRA `(.L_x_23) ;  /* 0x00000004009c2947 */ /* 0x000fea0003800000 */
[----:B------:R-:W0:Y:S02]  /*17a0*/  LDCU UR4, c[0x0][0x390] ;  /* 0x00007200ff0477ac */ /* 0x000e240008000800 */
[----:B0-----:R-:W-:-:S05]  /*17b0*/  IMAD R3, R11, UR4, RZ ;  /* 0x000000040b037c24 */ /* 0x001fca000f8e02ff */
        /* <DEDUP_REMOVED lines=11> */
[----:B0-----:R-:W-:Y:S02]  /*1870*/  IMAD.MOV.U32 R14, RZ, RZ, RZ ;  /* 0x000000ffff0e7224 */ /* 0x001fe400078e00ff */
[----:B-1----:R-:W-:-:S04]  /*1880*/  IMAD R17, R17, R15, RZ ;  /* 0x0000000f11117224 */ /* 0x002fc800078e02ff */
[----:B------:R-:W-:-:S06]  /*1890*/  IMAD.HI.U32 R15, R15, R17, R14 ;  /* 0x000000110f0f7227 */ /* 0x000fcc00078e000e */
[----:B------:R-:W-:-:S05]  /*18a0*/  IMAD.HI.U32 R15, R15, R4, RZ ;  /* 0x000000040f0f7227 */ /* 0x000fca00078e00ff */
[----:B------:R-:W-:-:S05]  /*18b0*/  IADD3 R8, PT, PT, -R15, RZ, RZ ;  /* 0x000000ff0f087210 */ /* 0x000fca0007ffe1ff */
[----:B------:R-:W-:-:S05]  /*18c0*/  IMAD R4, R3, R8, R4 ;  /* 0x0000000803047224 */ /* 0x000fca00078e0204 */
[----:B------:R-:W-:-:S13]  /*18d0*/  ISETP.GE.U32.AND P1, PT, R4, R3, PT ;  /* 0x000000030400720c */ /* 0x000fda0003f26070 */
[----:B------:R-:W-:Y:S02]  /*18e0*/  @P1 IMAD.IADD R4, R4, 0x1, -R3 ;  /* 0x0000000104041824 */ /* 0x000fe400078e0a03 */
[----:B------:R-:W-:-:S03]  /*18f0*/  @P1 VIADD R15, R15, 0x1 ;  /* 0x000000010f0f1836 */ /* 0x000fc60000000000 */
[----:B------:R-:W-:-:S13]  /*1900*/  ISETP.GE.U32.AND P2, PT, R4, R3, PT ;  /* 0x000000030400720c */ /* 0x000fda0003f46070 */
[----:B------:R-:W-:Y:S01]  /*1910*/  @P2 VIADD R15, R15, 0x1 ;  /* 0x000000010f0f2836 */ /* 0x000fe20000000000 */
[----:B------:R-:W-:-:S04]  /*1920*/  @!P3 LOP3.LUT R15, RZ, R3, RZ, 0x33, !PT ;  /* 0x00000003ff0fb212 */ /* 0x000fc800078e33ff */
[----:B------:R-:W-:Y:S01]  /*1930*/  MOV R4, R15 ;  /* 0x0000000f00047202 */ /* 0x000fe20000000f00 */
[----:B------:R-:W-:Y:S06]  /*1940*/  BRA `(.L_x_25) ;  /* 0x0000000000107947 */ /* 0x000fec0003800000 */
.L_x_24:
[----:B------:R-:W-:-:S07]  /*1950*/  MOV R8, 0x1970 ;  /* 0x0000197000087802 */ /* 0x000fce0000000f00 */
[----:B-1----:R-:W-:Y:S05]  /*1960*/  CALL.REL.NOINC `($__internal_0_$__cuda_sm20_div_u64) ;  /* 0x00000018004c7944 */ /* 0x002fea0003c00000 */
[----:B------:R-:W-:Y:S02]  /*1970*/  IMAD.MOV.U32 R4, RZ, RZ, R10 ;  /* 0x000000ffff047224 */ /* 0x000fe400078e000a */
[----:B------:R-:W-:-:S07]  /*1980*/  IMAD.MOV.U32 R5, RZ, RZ, R15 ;  /* 0x000000ffff057224 */ /* 0x000fce00078e000f */
.L_x_25:
        /* <DEDUP_REMOVED lines=12> */
[----:B0-----:R-:W-:-:S06]  /*1a50*/  IADD3 R8, PT, PT, R7, 0xffffffe, RZ ;  /* 0x0ffffffe07087810 */ /* 0x001fcc0007ffe0ff */
[----:B------:R-:W0:Y:S02]  /*1a60*/  F2I.FTZ.U32.TRUNC.NTZ R5, R8 ;  /* 0x0000000800057305 */ /* 0x000e24000021f000 */
[----:B0-----:R-:W-:-:S04]  /*1a70*/  IMAD R15, R15, R5, RZ ;  /* 0x000000050f0f7224 */ /* 0x001fc800078e02ff */
[----:B------:R-:W-:-:S06]  /*1a80*/  IMAD.HI.U32 R15, R5, R15, R4 ;  /* 0x0000000f050f7227 */ /* 0x000fcc00078e0004 */
[----:B------:R-:W-:-:S04]  /*1a90*/  IMAD.HI.U32 R4, R15, R6, RZ ;  /* 0x000000060f047227 */ /* 0x000fc800078e00ff */
[----:B------:R-:W-:-:S04]  /*1aa0*/  IMAD.MOV R5, RZ, RZ, -R4 ;  /* 0x000000ffff057224 */ /* 0x000fc800078e0a04 */
[----:B------:R-:W-:Y:S02]  /*1ab0*/  IMAD R6, R3, R5, R6 ;  /* 0x0000000503067224 */ /* 0x000fe400078e0206 */
[----:B------:R-:W-:-:S03]  /*1ac0*/  IMAD.MOV.U32 R5, RZ, RZ, RZ ;  /* 0x000000ffff057224 */ /* 0x000fc600078e00ff */
[----:B------:R-:W-:-:S13]  /*1ad0*/  ISETP.GE.U32.AND P1, PT, R6, R3, PT ;  /* 0x000000030600720c */ /* 0x000fda0003f26070 */
[----:B------:R-:W-:Y:S01]  /*1ae0*/  @P1 IADD3 R6, PT, PT, -R3, R6, RZ ;  /* 0x0000000603061210 */ /* 0x000fe20007ffe1ff */
[----:B------:R-:W-:-:S03]  /*1af0*/  @P1 VIADD R4, R4, 0x1 ;  /* 0x0000000104041836 */ /* 0x000fc60000000000 */
[----:B------:R-:W-:-:S13]  /*1b00*/  ISETP.GE.U32.AND P2, PT, R6, R3, PT ;  /* 0x000000030600720c */ /* 0x000fda0003f46070 */
[----:B------:R-:W-:Y:S01]  /*1b10*/  @P2 VIADD R4, R4, 0x1 ;  /* 0x0000000104042836 */ /* 0x000fe20000000000 */
[----:B------:R-:W-:Y:S01]  /*1b20*/  @!P3 LOP3.LUT R4, RZ, R3, RZ, 0x33, !PT ;  /* 0x00000003ff04b212 */ /* 0x000fe200078e33ff */
[----:B------:R-:W-:Y:S06]  /*1b30*/  BRA `(.L_x_27) ;  /* 0x0000000000187947 */ /* 0x000fec0003800000 */
.L_x_26:
[----:B0-----:R-:W-:Y:S01]  /*1b40*/  MOV R4, R6 ;  /* 0x0000000600047202 */ /* 0x001fe20000000f00 */
[----:B------:R-:W-:Y:S01]  /*1b50*/  IMAD.MOV.U32 R5, RZ, RZ, R7 ;  /* 0x000000ffff057224 */ /* 0x000fe200078e0007 */
[----:B------:R-:W-:-:S07]  /*1b60*/  MOV R8, 0x1b80 ;  /* 0x00001b8000087802 */ /* 0x000fce0000000f00 */
[----:B------:R-:W-:Y:S05]  /*1b70*/  CALL.REL.NOINC `($__internal_0_$__cuda_sm20_div_u64) ;  /* 0x0000001400c87944 */ /* 0x000fea0003c00000 */
[----:B------:R-:W-:Y:S01]  /*1b80*/  IMAD.MOV.U32 R4, RZ, RZ, R10 ;  /* 0x000000ffff047224 */ /* 0x000fe200078e000a */
[----:B------:R-:W-:-:S07]  /*1b90*/  MOV R5, R15 ;  /* 0x0000000f00057202 */ /* 0x000fce0000000f00 */
.L_x_27:
        /* <DEDUP_REMOVED lines=8> */
[----:B0-----:R-:W-:Y:S02]  /*1c20*/  HFMA2 R4, -RZ, RZ, 0, 0 ;  /* 0x00000000ff047431 */ /* 0x001fe400000001ff */
[----:B------:R-:W-:Y:S01]  /*1c30*/  IMAD.MOV R11, RZ, RZ, -R3 ;  /* 0x000000ffff0b7224 */ /* 0x000fe200078e0a03 */
[----:B------:R-:W-:-:S04]  /*1c40*/  ISETP.NE.U32.AND P3, PT, R3, RZ, PT ;  /* 0x000000ff0300720c */ /* 0x000fc80003f65070 */
[----:B-1----:R-:W0:Y:S02]  /*1c50*/  MUFU.RCP R6, R6 ;  /* 0x0000000600067308 */ /* 0x002e240000001000 */
[----:B0-----:R-:W-:-:S06]  /*1c60*/  VIADD R7, R6, 0xffffffe ;  /* 0x0ffffffe06077836 */ /* 0x001fcc0000000000 */
        /* <DEDUP_REMOVED lines=8> */
[----:B------:R-:W-:Y:S01]  /*1cf0*/  @P1 IMAD.IADD R12, R12, 0x1, -R3 ;  /* 0x000000010c0c1824 */ /* 0x000fe200078e0a03 */
[----:B------:R-:W-:-:S04]  /*1d00*/  @P1 IADD3 R4, PT, PT, R4, 0x1, RZ ;  /* 0x0000000104041810 */ /* 0x000fc80007ffe0ff */
[----:B------:R-:W-:-:S13]  /*1d10*/  ISETP.GE.U32.AND P2, PT, R12, R3, PT ;  /* 0x000000030c00720c */ /* 0x000fda0003f46070 */
[----:B------:R-:W-:Y:S01]  /*1d20*/  @P2 VIADD R4, R4, 0x1 ;  /* 0x0000000104042836 */ /* 0x000fe20000000000 */
[----:B------:R-:W-:-:S05]  /*1d30*/  @!P3 LOP3.LUT R4, RZ, R3, RZ, 0x33, !PT ;  /* 0x00000003ff04b212 */ /* 0x000fca00078e33ff */
[----:B------:R4:W-:Y:S01]  /*1d40*/  STS.64 [UR4+0x10], R4 ;  /* 0x00001004ff007988 */ /* 0x0009e20008000a04 */
[----:B------:R-:W-:Y:S05]  /*1d50*/  BRA `(.L_x_16) ;  /* 0x0000000c00607947 */ /* 0x000fea0003800000 */
.L_x_28:
[----:B0-----:R-:W-:Y:S01]  /*1d60*/  MOV R4, R12 ;  /* 0x0000000c00047202 */ /* 0x001fe20000000f00 */
[----:B------:R-:W-:Y:S01]  /*1d70*/  IMAD.MOV.U32 R5, RZ, RZ, R13 ;  /* 0x000000ffff057224 */ /* 0x000fe200078e000d */
[----:B------:R-:W-:-:S07]  /*1d80*/  MOV R8, 0x1da0 ;  /* 0x00001da000087802 */ /* 0x000fce0000000f00 */
        /* <DEDUP_REMOVED lines=8> */
.L_x_23:
[----:B------:R-:W-:-:S13]  /*1e10*/  ISETP.EQ.OR P1, PT, R3, UR8, P1 ;  /* 0x0000000803007c0c */ /* 0x000fda0008f22670 */
        /* <DEDUP_REMOVED lines=11> */
[----:B0-----:R-:W-:Y:S01]  /*1ed0*/  VIADD R14, R5, 0xffffffe ;  /* 0x0ffffffe050e7836 */ /* 0x001fe20000000000 */
[----:B------:R-:W-:-:S05]  /*1ee0*/  MOV R5, RZ ;  /* 0x000000ff00057202 */ /* 0x000fca0000000f00 */
        /* <DEDUP_REMOVED lines=8> */
[----:B------:R-:W-:Y:S01]  /*1f70*/  @P1 IMAD.IADD R4, R4, 0x1, -R3 ;  /* 0x0000000104041824 */ /* 0x000fe200078e0a03 */
[----:B------:R-:W-:-:S04]  /*1f80*/  @P1 IADD3 R15, PT, PT, R15, 0x1, RZ ;  /* 0x000000010f0f1810 */ /* 0x000fc80007ffe0ff */
[----:B------:R-:W-:-:S13]  /*1f90*/  ISETP.GE.U32.AND P2, PT, R4, R3, PT ;  /* 0x000000030400720c */ /* 0x000fda0003f46070 */
[----:B------:R-:W-:Y:S01]  /*1fa0*/  @P2 VIADD R15, R15, 0x1 ;  /* 0x000000010f0f2836 */ /* 0x000fe20000000000 */
[----:B------:R-:W-:-:S05]  /*1fb0*/  @!P3 LOP3.LUT R15, RZ, R3, RZ, 0x33, !PT ;  /* 0x00000003ff0fb212 */ /* 0x000fca00078e33ff */
[----:B------:R-:W-:Y:S01]  /*1fc0*/  IMAD.MOV.U32 R4, RZ, RZ, R15 ;  /* 0x000000ffff047224 */ /* 0x000fe200078e000f */
[----:B------:R-:W-:Y:S06]  /*1fd0*/  BRA `(.L_x_31) ;  /* 0x0000000000107947 */ /* 0x000fec0003800000 */
.L_x_30:
[----:B------:R-:W-:-:S07]  /*1fe0*/  MOV R8, 0x2000 ;  /* 0x0000200000087802 */ /* 0x000fce0000000f00 */
[----:B-1----:R-:W-:Y:S05]  /*1ff0*/  CALL.REL.NOINC `($__internal_0_$__cuda_sm20_div_u64) ;  /* 0x0000001000a87944 */ /* 0x002fea0003c00000 */
[----:B------:R-:W-:Y:S02]  /*2000*/  IMAD.MOV.U32 R4, RZ, RZ, R10 ;  /* 0x000000ffff047224 */ /* 0x000fe400078e000a */
[----:B------:R-:W-:-:S07]  /*2010*/  IMAD.MOV.U32 R5, RZ, RZ, R15 ;  /* 0x000000ffff057224 */ /* 0x000fce00078e000f */
.L_x_31:
        /* <DEDUP_REMOVED lines=16> */
[----:B------:R-:W-:-:S05]  /*2120*/  IMAD.HI.U32 R4, R15, R6, RZ ;  /* 0x000000060f047227 */ /* 0x000fca00078e00ff */
[----:B------:R-:W-:-:S05]  /*2130*/  IADD3 R5, PT, PT, -R4, RZ, RZ ;  /* 0x000000ff04057210 */ /* 0x000fca0007ffe1ff */
[----:B------:R-:W-:Y:S02]  /*2140*/  IMAD R6, R3, R5, R6 ;  /* 0x0000000503067224 */ /* 0x000fe400078e0206 */
[----:B------:R-:W-:-:S03]  /*2150*/  IMAD.MOV.U32 R5, RZ, RZ, RZ ;  /* 0x000000ffff057224 */ /* 0x000fc600078e00ff */
[----:B------:R-:W-:-:S13]  /*2160*/  ISETP.GE.U32.AND P1, PT, R6, R3, PT ;  /* 0x000000030600720c */ /* 0x000fda0003f26070 */
[----:B------:R-:W-:Y:S02]  /*2170*/  @P1 IMAD.IADD R6, R6, 0x1, -R3 ;  /* 0x0000000106061824 */ /* 0x000fe400078e0a03 */
[----:B------:R-:W-:-:S03]  /*2180*/  @P1 VIADD R4, R4, 0x1 ;  /* 0x0000000104041836 */ /* 0x000fc60000000000 */
[----:B------:R-:W-:-:S13]  /*2190*/  ISETP.GE.U32.AND P2, PT, R6, R3, PT ;  /* 0x000000030600720c */ /* 0x000fda0003f46070 */
[----:B------:R-:W-:Y:S02]  /*21a0*/  @P2 IADD3 R4, PT, PT, R4, 0x1, RZ ;  /* 0x0000000104042810 */ /* 0x000fe40007ffe0ff */
[----:B------:R-:W-:Y:S01]  /*21b0*/  @!P3 LOP3.LUT R4, RZ, R3, RZ, 0x33, !PT ;  /* 0x00000003ff04b212 */ /* 0x000fe200078e33ff */
[----:B------:R-:W-:Y:S06]  /*21c0*/  BRA `(.L_x_33) ;  /* 0x0000000000187947 */ /* 0x000fec0003800000 */
.L_x_32:
[----:B0-----:R-:W-:Y:S01]  /*21d0*/  IMAD.MOV.U32 R4, RZ, RZ, R6 ;  /* 0x000000ffff047224 */ /* 0x001fe200078e0006 */
[----:B------:R-:W-:Y:S02]  /*21e0*/  MOV R5, R7 ;  /* 0x0000000700057202 */ /* 0x000fe40000000f00 */
[----:B------:R-:W-:-:S07]  /*21f0*/  MOV R8, 0x2210 ;  /* 0x0000221000087802 */ /* 0x000fce0000000f00 */
[----:B------:R-:W-:Y:S05]  /*2200*/  CALL.REL.NOINC `($__internal_0_$__cuda_sm20_div_u64) ;  /* 0x0000001000247944 */ /* 0x000fea0003c00000 */
[----:B------:R-:W-:Y:S02]  /*2210*/  IMAD.MOV.U32 R4, RZ, RZ, R10 ;  /* 0x000000ffff047224 */ /* 0x000fe400078e000a */
[----:B------:R-:W-:-:S07]  /*2220*/  IMAD.MOV.U32 R5, RZ, RZ, R15 ;  /* 0x000000ffff057224 */ /* 0x000fce00078e000f */
.L_x_33:
        /* <DEDUP_REMOVED lines=25> */
[----:B------:R-:W-:-:S05]  /*23c0*/  @!P3 LOP3.LUT R4, RZ, R3, RZ, 0x33, !PT ;  /* 0x00000003ff04b212 */ /* 0x000fca00078e33ff */
[----:B------:R2:W-:Y:S01]  /*23d0*/  STS.64 [UR4+0x10], R4 ;  /* 0x00001004ff007988 */ /* 0x0005e20008000a04 */
[----:B------:R-:W-:Y:S05]  /*23e0*/  BRA `(.L_x_16) ;  /* 0x0000000400bc7947 */ /* 0x000fea0003800000 */
.L_x_34:
[----:B0-----:R-:W-:Y:S01]  /*23f0*/  IMAD.MOV.U32 R4, RZ, RZ, R12 ;  /* 0x000000ffff047224 */ /* 0x001fe200078e000c */
[----:B------:R-:W-:Y:S02]  /*2400*/  MOV R5, R13 ;  /* 0x0000000d00057202 */ /* 0x000fe40000000f00 */
[----:B------:R-:W-:-:S07]  /*2410*/  MOV R8, 0x2430 ;  /* 0x0000243000087802 */ /* 0x000fce0000000f00 */
[----:B------:R-:W-:Y:S05]  /*2420*/  CALL.REL.NOINC `($__internal_0_$__cuda_sm20_div_u64) ;  /* 0x0000000c009c7944 */ /* 0x000fea0003c00000 */
[----:B------:R-:W0:Y:S01]  /*2430*/  S2UR UR5, SR_CgaCtaId ;  /* 0x00000000000579c3 */ /* 0x000e220000008800 */
[----:B------:R-:W-:Y:S01]  /*2440*/  UMOV UR4, 0x400 ;  /* 0x0000040000047882 */ /* 0x000fe20000000000 */
[----:B------:R-:W-:Y:S02]  /*2450*/  IMAD.MOV.U32 R4, RZ, RZ, R10 ;  /* 0x000000ffff047224 */ /* 0x000fe400078e000a */
[----:B------:R-:W-:Y:S01]  /*2460*/  IMAD.MOV.U32 R5, RZ, RZ, R15 ;  /* 0x000000ffff057224 */ /* 0x000fe200078e000f */
[----:B0-----:R-:W-:-:S09]  /*2470*/  ULEA UR4, UR5, UR4, 0x18 ;  /* 0x0000000405047291 */ /* 0x001fd2000f8ec0ff */
[----:B------:R1:W-:Y:S01]  /*2480*/  STS.64 [UR4+0x10], R4 ;  /* 0x00001004ff007988 */ /* 0x0003e20008000a04 */
[----:B------:R-:W-:Y:S05]  /*2490*/  BRA `(.L_x_16) ;  /* 0x0000000400907947 */ /* 0x000fea0003800000 */
.L_x_29:
[----:B------:R-:W0:Y:S01]  /*24a0*/  LDC R3, c[0x0][0x390] ;  /* 0x0000e400ff037b82 */ /* 0x000e220000000800 */
[----:B------:R-:W-:Y:S01]  /*24b0*/  ISETP.NE.U32.AND P1, PT, R5, RZ, PT ;  /* 0x000000ff0500720c */ /* 0x000fe20003f25070 */
[----:B0-----:R-:W-:-:S12]  /*24c0*/  IMAD R3, R3, R3, RZ ;  /* 0x0000000303037224 */ /* 0x001fd800078e02ff */
[----:B------:R-:W-:Y:S05]  /*24d0*/  @P1 BRA `(.L_x_35) ;  /* 0x0000000000541947 */ /* 0x000fea0003800000 */
[----:B-1----:R-:W0:Y:S01]  /*24e0*/  I2F.U32.RP R5, R3 ;  /* 0x0000000300057306 */ /* 0x002e220000209000 */
[----:B------:R-:W-:Y:S01]  /*24f0*/  IMAD.MOV R15, RZ, RZ, -R3 ;  /* 0x000000ffff0f7224 */ /* 0x000fe200078e0a03 */
[----:B------:R-:W-:-:S06]  /*2500*/  ISETP.NE.U32.AND P3, PT, R3, RZ, PT ;  /* 0x000000ff0300720c */ /* 0x000fcc0003f65070 */
[----:B0-----:R-:W0:Y:S02]  /*2510*/  MUFU.RCP R5, R5 ;  /* 0x0000000500057308 */ /* 0x001e240000001000 */
[----:B0-----:R-:W-:Y:S01]  /*2520*/  IADD3 R10, PT, PT, R5, 0xffffffe, RZ ;  /* 0x0ffffffe050a7810 */ /* 0x001fe20007ffe0ff */
[----:B------:R-:W-:-:S05]  /*2530*/  IMAD.MOV.U32 R5, RZ, RZ, RZ ;  /* 0x000000ffff057224 */ /* 0x000fca00078e00ff */
        /* <DEDUP_REMOVED lines=15> */
.L_x_35:
[----:B------:R-:W-:Y:S01]  /*2630*/  HFMA2 R11, -RZ, RZ, 0, 0 ;  /* 0x00000000ff0b7431 */ /* 0x000fe200000001ff */
[----:B------:R-:W-:-:S07]  /*2640*/  MOV R8, 0x2660 ;  /* 0x0000266000087802 */ /* 0x000fce0000000f00 */
[----:B-1----:R-:W-:Y:S05]  /*2650*/  CALL.REL.NOINC `($__internal_0_$__cuda_sm20_div_u64) ;  /* 0x0000000c00107944 */ /* 0x002fea0003c00000 */
[----:B------:R-:W-:Y:S02]  /*2660*/  IMAD.MOV.U32 R4, RZ, RZ, R10 ;  /* 0x000000ffff047224 */ /* 0x000fe400078e000a */
[----:B------:R-:W-:-:S07]  /*2670*/  IMAD.MOV.U32 R5, RZ, RZ, R15 ;  /* 0x000000ffff057224 */ /* 0x000fce00078e000f */
.L_x_36:
[----:B------:R-:W0:Y:S01]  /*2680*/  S2UR UR5, SR_CgaCtaId ;  /* 0x00000000000579c3 */ /* 0x000e220000008800 */
[----:B------:R-:W-:Y:S01]  /*2690*/  ISETP.NE.U32.AND P1, PT, R7, RZ, PT ;  /* 0x000000ff0700720c */ /* 0x000fe20003f25070 */
[----:B------:R-:W-:Y:S02]  /*26a0*/  UMOV UR4, 0x400 ;  /* 0x0000040000047882 */ /* 0x000fe40000000000 */
[----:B0-----:R-:W-:-:S09]  /*26b0*/  ULEA UR4, UR5, UR4, 0x18 ;  /* 0x0000000405047291 */ /* 0x001fd2000f8ec0ff */
[----:B------:R0:W-:Y:S01]  /*26c0*/  STS.64 [UR4], R4 ;  /* 0x00000004ff007988 */ /* 0x0001e20008000a04 */
        /* <DEDUP_REMOVED lines=21> */
.L_x_37:
[----:B0-----:R-:W-:Y:S01]  /*2820*/  IMAD.MOV.U32 R4, RZ, RZ, R6 ;  /* 0x000000ffff047224 */ /* 0x001fe200078e0006 */
[----:B------:R-:W-:Y:S01]  /*2830*/  MOV R5, R7 ;  /* 0x0000000700057202 */ /* 0x000fe20000000f00 */
[----:B------:R-:W-:Y:S01]  /*2840*/  IMAD.MOV.U32 R11, RZ, RZ, RZ ;  /* 0x000000ffff0b7224 */ /* 0x000fe200078e00ff */
[----:B------:R-:W-:-:S07]  /*2850*/  MOV R8, 0x2870 ;  /* 0x0000287000087802 */ /* 0x000fce0000000f00 */
[----:B------:R-:W-:Y:S05]  /*2860*/  CALL.REL.NOINC `($__internal_0_$__cuda_sm20_div_u64) ;  /* 0x00000008008c7944 */ /* 0x000fea0003c00000 */
[----:B------:R-:W-:Y:S01]  /*2870*/  IMAD.MOV.U32 R4, RZ, RZ, R10 ;  /* 0x000000ffff047224 */ /* 0x000fe200078e000a */
[----:B------:R-:W-:-:S07]  /*2880*/  MOV R5, R15 ;  /* 0x0000000f00057202 */ /* 0x000fce0000000f00 */
.L_x_38:
[----:B------:R-:W0:Y:S01]  /*2890*/  S2UR UR5, SR_CgaCtaId ;  /* 0x00000000000579c3 */ /* 0x000e220000008800 */
[----:B------:R-:W-:Y:S01]  /*28a0*/  ISETP.NE.U32.AND P1, PT, R13, RZ, PT ;  /* 0x000000ff0d00720c */ /* 0x000fe20003f25070 */
[----:B------:R-:W-:Y:S02]  /*28b0*/  UMOV UR4, 0x400 ;  /* 0x0000040000047882 */ /* 0x000fe40000000000 */
[----:B0-----:R-:W-:-:S09]  /*28c0*/  ULEA UR4, UR5, UR4, 0x18 ;  /* 0x0000000405047291 */ /* 0x001fd2000f8ec0ff */
[----:B------:R0:W-:Y:S01]  /*28d0*/  STS.64 [UR4+0x8], R4 ;  /* 0x00000804ff007988 */ /* 0x0001e20008000a04 */
        /* <DEDUP_REMOVED lines=19> */
[----:B------:R-:W-:Y:S01]  /*2a10*/  @!P3 LOP3.LUT R4, RZ, R3, RZ, 0x33, !PT ;  /* 0x00000003ff04b212 */ /* 0x000fe200078e33ff */
[----:B------:R-:W-:Y:S06]  /*2a20*/  BRA `(.L_x_40) ;  /* 0x00000000001c7947 */ /* 0x000fec0003800000 */
.L_x_39:
[----:B0-----:R-:W-:Y:S01]  /*2a30*/  MOV R4, R12 ;  /* 0x0000000c00047202 */ /* 0x001fe20000000f00 */
[----:B------:R-:W-:Y:S01]  /*2a40*/  IMAD.MOV.U32 R5, RZ, RZ, R13 ;  /* 0x000000ffff057224 */ /* 0x000fe200078e000d */
[----:B------:R-:W-:Y:S01]  /*2a50*/  MOV R8, 0x2a80 ;  /* 0x00002a8000087802 */ /* 0x000fe20000000f00 */
[----:B------:R-:W-:-:S07]  /*2a60*/  IMAD.MOV.U32 R11, RZ, RZ, RZ ;  /* 0x000000ffff0b7224 */ /* 0x000fce00078e00ff */
[----:B------:R-:W-:Y:S05]  /*2a70*/  CALL.REL.NOINC `($__internal_0_$__cuda_sm20_div_u64) ;  /* 0x0000000800087944 */ /* 0x000fea0003c00000 */
[----:B------:R-:W-:Y:S01]  /*2a80*/  MOV R4, R10 ;  /* 0x0000000a00047202 */ /* 0x000fe20000000f00 */
[----:B------:R-:W-:-:S07]  /*2a90*/  IMAD.MOV.U32 R5, RZ, RZ, R15 ;  /* 0x000000ffff057224 */ /* 0x000fce00078e000f */
.L_x_40:
[----:B------:R-:W0:Y:S01]  /*2aa0*/  S2UR UR5, SR_CgaCtaId ;  /* 0x00000000000579c3 */ /* 0x000e220000008800 */
[----:B------:R-:W-:Y:S02]  /*2ab0*/  UMOV UR4, 0x400 ;  /* 0x0000040000047882 */ /* 0x000fe40000000000 */
[----:B0-----:R-:W-:-:S09]  /*2ac0*/  ULEA UR4, UR5, UR4, 0x18 ;  /* 0x0000000405047291 */ /* 0x001fd2000f8ec0ff */
[----:B------:R0:W-:Y:S03]  /*2ad0*/  STS.64 [UR4+0x10], R4 ;  /* 0x00001004ff007988 */ /* 0x0001e60008000a04 */
.L_x_16:
[----:B------:R-:W-:Y:S05]  /*2ae0*/  BSYNC.RECONVERGENT B0 ;  /* 0x0000000000007941 */ /* 0x000fea0003800200 */
.L_x_15:
[----:B------:R-:W-:Y:S06]  /*2af0*/  BAR.SYNC.DEFER_BLOCKING 0x0 ;  /* 0x0000000000007b1d */ /* 0x000fec0000010000 */
[----:B------:R-:W-:Y:S05]  /*2b00*/  @!P0 EXIT ;  /* 0x000000000000894d */ /* 0x000fea0003800000 */
[----:B------:R-:W5:Y:S01]  /*2b10*/  S2UR UR5, SR_CgaCtaId ;  /* 0x00000000000579c3 */ /* 0x000f620000008800 */
[----:B------:R-:W-:Y:S01]  /*2b20*/  UMOV UR4, 0x400 ;  /* 0x0000040000047882 */ /* 0x000fe20000000000 */
[----:B------:R-:W0:Y:S06]  /*2b30*/  S2R R3, SR_CTAID.Y ;  /* 0x0000000000037919 */ /* 0x000e2c0000002600 */
[----:B------:R-:W1:Y:S08]  /*2b40*/  LDC R12, c[0x0][0x390] ;  /* 0x0000e400ff0c7b82 */ /* 0x000e700000000800 */
[----:B------:R-:W0:Y:S01]  /*2b50*/  LDC R14, c[0x0][0x388] ;  /* 0x0000e200ff0e7b82 */ /* 0x000e220000000800 */
[----:B-----5:R-:W-:Y:S01]  /*2b60*/  ULEA UR4, UR5, UR4, 0x18 ;  /* 0x0000000405047291 */ /* 0x020fe2000f8ec0ff */
[----:B-1----:R-:W-:-:S08]  /*2b70*/  IMAD R8, R12, UR8, R9 ;  /* 0x000000080c087c24 */ /* 0x002fd0000f8e0209 */
[----:B0-234-:R-:W0:Y:S01]  /*2b80*/  LDS.U8 R4, [UR4] ;  /* 0x00000004ff047984 */ /* 0x01de220008000000 */
[----:B------:R-:W-:Y:S01]  /*2b90*/  IMAD R7, R3, R12, RZ ;  /* 0x0000000c03077224 */ /* 0x000fe200078e02ff */
[----:B------:R-:W-:Y:S02]  /*2ba0*/  VIMNMX.U32 R22, PT, PT, R12, 0x1, !PT ;  /* 0x000000010c167848 */ /* 0x000fe40007fe0000 */
[----:B------:R-:W1:Y:S01]  /*2bb0*/  LDS.U8 R5, [UR4+0x8] ;  /* 0x00000804ff057984 */ /* 0x000e620008000000 */
[C---:B------:R-:W-:Y:S01]  /*2bc0*/  VIADD R11, R7.reuse, 0x3 ;  /* 0x00000003070b7836 */ /* 0x040fe20000000000 */
[----:B------:R-:W-:Y:S01]  /*2bd0*/  IADD3 R13, PT, PT, R7, 0x2, RZ ;  /* 0x00000002070d7810 */ /* 0x000fe20007ffe0ff */
[-C--:B------:R-:W-:Y:S01]  /*2be0*/  IMAD R10, R3, R14.reuse, UR8 ;  /* 0x00000008030a7e24 */ /* 0x080fe2000f8e020e */
[----:B------:R-:W2:Y:S01]  /*2bf0*/  LDS.U8 R6, [UR4+0x10] ;  /* 0x00001004ff067984 */ /* 0x000ea20008000000 */
[----:B------:R-:W-:Y:S02]  /*2c00*/  IMAD R23, R7, R14, R14 ;  /* 0x0000000e07177224 */ /* 0x000fe400078e020e */
[----:B------:R-:W-:Y:S01]  /*2c10*/  IMAD R9, R10, R12, R9 ;  /* 0x0000000c0a097224 */ /* 0x000fe200078e0209 */
[C---:B------:R-:W-:Y:S01]  /*2c20*/  LOP3.LUT R12, R22.reuse, 0x3, RZ, 0xc0, !PT ;  /* 0x00000003160c7812 */ /* 0x040fe200078ec0ff */
[-CC-:B------:R-:W-:Y:S01]  /*2c30*/  IMAD R10, R11, R14.reuse, R8.reuse ;  /* 0x0000000e0b0a7224 */ /* 0x180fe200078e0208 */
[----:B------:R-:W-:Y:S01]  /*2c40*/  LOP3.LUT R22, R22, 0xfffffffc, RZ, 0xc0, !PT ;  /* 0xfffffffc16167812 */ /* 0x000fe200078ec0ff */
[----:B------:R-:W-:-:S02]  /*2c50*/  IMAD R11, R13, R14, R8 ;  /* 0x0000000e0d0b7224 */ /* 0x000fc400078e0208 */
[----:B------:R-:W-:Y:S02]  /*2c60*/  IMAD.MOV.U32 R13, RZ, RZ, RZ ;  /* 0x000000ffff0d7224 */ /* 0x000fe400078e00ff */
[----:B------:R-:W-:-:S07]  /*2c70*/  IMAD.IADD R23, R8, 0x1, R23 ;  /* 0x0000000108177824 */ /* 0x000fce00078e0217 */
.L_x_44:
[----:B---3--:R-:W3:Y:S01]  /*2c80*/  LDCU UR4, c[0x0][0x390] ;  /* 0x00007200ff0477ac */ /* 0x008ee20008000800 */
[----:B------:R-:W-:Y:S01]  /*2c90*/  MOV R14, R13 ;  /* 0x0000000d000e7202 */ /* 0x000fe20000000f00 */
[C---:B------:R-:W-:Y:S02]  /*2ca0*/  IMAD R24, R13.reuse, 0x400, R8 ;  /* 0x000004000d187824 */ /* 0x040fe400078e0208 */
[----:B------:R-:W-:Y:S01]  /*2cb0*/  HFMA2 R16, -RZ, RZ, 0, 0 ;  /* 0x00000000ff107431 */ /* 0x000fe200000001ff */
[----:B------:R-:W4:Y:S01]  /*2cc0*/  LDCU UR5, c[0x0][0x390] ;  /* 0x00007200ff0577ac */ /* 0x000f220008000800 */
[----:B------:R-:W-:Y:S01]  /*2cd0*/  VIADD R13, R13, 0x1 ;  /* 0x000000010d0d7836 */ /* 0x000fe20000000000 */
[----:B---3--:R-:W-:-:S04]  /*2ce0*/  UISETP.LT.AND UP0, UPT, UR4, 0x400, UPT ;  /* 0x000004000400788c */ /* 0x008fc8000bf01270 */
[----:B------:R-:W-:Y:S02]  /*2cf0*/  USEL UR4, UR4, 0x400, !UP0 ;  /* 0x0000040004047887 */ /* 0x000fe4000c000000 */
[----:B----4-:R-:W-:Y:S02]  /*2d00*/  UISETP.GE.U32.AND UP0, UPT, UR5, 0x4, UPT ;  /* 0x000000040500788c */ /* 0x010fe4000bf06070 */
[----:B------:R-:W-:-:S06]  /*2d10*/  USHF.R.U32.HI UR4, URZ, 0xa, UR4 ;  /* 0x0000000aff047899 */ /* 0x000fcc0008011604 */
[----:B------:R-:W-:Y:S01]  /*2d20*/  ISETP.NE.AND P3, PT, R13, UR4, PT ;  /* 0x000000040d007c0c */ /* 0x000fe2000bf65270 */
[----:B------:R-:W-:-:S12]  /*2d30*/  BRA.U !UP0, `(.L_x_41) ;  /* 0x0000000108b87547 */ /* 0x000fd8000b800000 */
[----:B------:R-:W-:Y:S01]  /*2d40*/  ISETP.NE.AND P4, PT, R3, R2, PT ;  /* 0x000000020300720c */ /* 0x000fe20003f85270 */
[C---:B------:R-:W-:Y:S01]  /*2d50*/  IMAD R27, R14.reuse, 0x400, R10 ;  /* 0x000004000e1b7824 */ /* 0x040fe200078e020a */
[C---:B------:R-:W-:Y:S01]  /*2d60*/  LEA R25, R14.reuse, R23, 0xa ;  /* 0x000000170e197211 */ /* 0x040fe200078e50ff */
[C---:B------:R-:W-:Y:S01]  /*2d70*/  IMAD R29, R14.reuse, 0x400, R11 ;  /* 0x000004000e1d7824 */ /* 0x040fe200078e020b */
[----:B------:R-:W-:Y:S01]  /*2d80*/  UMOV UR4, URZ ;  /* 0x000000ff00047c82 */ /* 0x000fe20008000000 */
[----:B------:R-:W-:-:S08]  /*2d90*/  IMAD R28, R14, 0x400, R9 ;  /* 0x000004000e1c7824 */ /* 0x000fd000078e0209 */
.L_x_42:
[----:B---3--:R-:W3:Y:S01]  /*2da0*/  LDC R26, c[0x0][0x388] ;  /* 0x0000e200ff1a7b82 */ /* 0x008ee20000000800 */
[----:B------:R-:W-:Y:S02]  /*2db0*/  UIADD3 UR5, UPT, UPT, UR4, 0x1, URZ ;  /* 0x0000000104057890 */ /* 0x000fe4000fffe0ff */
[----:B------:R-:W-:Y:S01]  /*2dc0*/  ISETP.LE.U32.AND P0, PT, R0, UR4, !P4 ;  /* 0x0000000400007c0c */ /* 0x000fe2000e703070 */
[----:B------:R-:W-:-:S03]  /*2dd0*/  UIADD3 UR8, UPT, UPT, UR4, 0x3, URZ ;  /* 0x0000000304087890 */ /* 0x000fc6000fffe0ff */
[C---:B------:R-:W-:Y:S01]  /*2de0*/  ISETP.LE.U32.AND P1, PT, R0.reuse, UR5, !P4 ;  /* 0x0000000500007c0c */ /* 0x040fe2000e723070 */
[----:B------:R-:W-:Y:S02]  /*2df0*/  UIADD3 UR5, UPT, UPT, UR4, 0x2, URZ ;  /* 0x0000000204057890 */ /* 0x000fe4000fffe0ff */
[----:B------:R-:W-:Y:S01]  /*2e00*/  ISETP.LE.U32.AND P5, PT, R0, UR8, !P4 ;  /* 0x0000000800007c0c */ /* 0x000fe2000e7a3070 */
[----:B------:R-:W-:-:S03]  /*2e10*/  UIADD3 UR4, UPT, UPT, UR4, 0x4, URZ ;  /* 0x0000000404047890 */ /* 0x000fc6000fffe0ff */
[----:B------:R-:W-:Y:S02]  /*2e20*/  ISETP.LE.U32.AND P2, PT, R0, UR5, !P4 ;  /* 0x0000000500007c0c */ /* 0x000fe4000e743070 */
[CC--:B---3--:R-:W-:Y:S02]  /*2e30*/  ISETP.GE.U32.OR P0, PT, R24.reuse, R26.reuse, P0 ;  /* 0x0000001a1800720c */ /* 0x0c8fe40000706470 */
[CC--:B------:R-:W-:Y:S02]  /*2e40*/  ISETP.GE.U32.OR P1, PT, R24.reuse, R26.reuse, P1 ;  /* 0x0000001a1800720c */ /* 0x0c0fe40000f26470 */
[CC--:B------:R-:W-:Y:S02]  /*2e50*/  ISETP.GE.U32.OR P2, PT, R24.reuse, R26.reuse, P2 ;  /* 0x0000001a1800720c */ /* 0x0c0fe40001746470 */
[----:B------:R-:W-:-:S07]  /*2e60*/  ISETP.GE.U32.OR P5, PT, R24, R26, P5 ;  /* 0x0000001a1800720c */ /* 0x000fce0002fa6470 */
[----:B------:R-:W3:Y:S08]  /*2e70*/  @!P0 LDC.64 R18, c[0x0][0x380] ;  /* 0x0000e000ff128b82 */ /* 0x000ef00000000a00 */
[----:B------:R-:W4:Y:S08]  /*2e80*/  @!P1 LDC.64 R14, c[0x0][0x380] ;  /* 0x0000e000ff0e9b82 */ /* 0x000f300000000a00 */
[----:B------:R-:W5:Y:S08]  /*2e90*/  @!P2 LDC.64 R16, c[0x0][0x380] ;  /* 0x0000e000ff10ab82 */ /* 0x000f700000000a00 */
[----:B------:R-:W5:Y:S01]  /*2ea0*/  @!P5 LDC.64 R20, c[0x0][0x380] ;  /* 0x0000e000ff14db82 */ /* 0x000f620000000a00 */
[----:B---3--:R-:W-:-:S04]  /*2eb0*/  @!P0 IMAD.WIDE.U32 R18, R28, 0x3, R18 ;  /* 0x000000031c128825 */ /* 0x008fc800078e0012 */
[C---:B------:R-:W-:Y:S01]  /*2ec0*/  IMAD R28, R26.reuse, 0x4, R28 ;  /* 0x000000041a1c7824 */ /* 0x040fe200078e021c */
[----:B0-----:R3:W-:Y:S01]  /*2ed0*/  @!P0 STG.E.U8 desc[UR6][R18.64], R4 ;  /* 0x0000000412008986 */ /* 0x0017e2000c101106 */
[----:B----4-:R-:W-:Y:S01]  /*2ee0*/  @!P1 IMAD.WIDE.U32 R14, R25, 0x3, R14 ;  /* 0x00000003190e9825 */ /* 0x010fe200078e000e */
[----:B------:R-:W-:Y:S02]  /*2ef0*/  LEA R25, R26, R25, 0x2 ;  /* 0x000000191a197211 */ /* 0x000fe400078e10ff */
[----:B-1----:R3:W-:Y:S04]  /*2f00*/  @!P0 STG.E.U8 desc[UR6][R18.64+0x1], R5 ;  /* 0x0000010512008986 */ /* 0x0027e8000c101106 */
[----:B--2---:R3:W-:Y:S01]  /*2f10*/  @!P0 STG.E.U8 desc[UR6][R18.64+0x2], R6 ;  /* 0x0000020612008986 */ /* 0x0047e2000c101106 */
[----:B------:R-:W-:Y:S01]  /*2f20*/  ISETP.NE.AND P0, PT, R22, UR4, PT ;  /* 0x0000000416007c0c */ /* 0x000fe2000bf05270 */
[----:B-----5:R-:W-:-:S02]  /*2f30*/  @!P2 IMAD.WIDE.U32 R16, R29, 0x3, R16 ;  /* 0x000000031d10a825 */ /* 0x020fc400078e0010 */
[----:B------:R3:W-:Y:S02]  /*2f40*/  @!P1 STG.E.U8 desc[UR6][R14.64], R4 ;  /* 0x000000040e009986 */ /* 0x0007e4000c101106 */
[----:B------:R-:W-:Y:S02]  /*2f50*/  IMAD R29, R26, 0x4, R29 ;  /* 0x000000041a1d7824 */ /* 0x000fe400078e021d */
[----:B------:R3:W-:Y:S01]  /*2f60*/  @!P1 STG.E.U8 desc[UR6][R14.64+0x1], R5 ;  /* 0x000001050e009986 */ /* 0x0007e2000c101106 */
[----:B------:R-:W-:-:S03]  /*2f70*/  @!P5 IMAD.WIDE.U32 R20, R27, 0x3, R20 ;  /* 0x000000031b14d825 */ /* 0x000fc600078e0014 */
[----:B------:R3:W-:Y:S01]  /*2f80*/  @!P1 STG.E.U8 desc[UR6][R14.64+0x2], R6 ;  /* 0x000002060e009986 */ /* 0x0007e2000c101106 */
[----:B------:R-:W-:-:S03]  /*2f90*/  IMAD R27, R26, 0x4, R27 ;  /* 0x000000041a1b7824 */ /* 0x000fc600078e021b */
[----:B------:R3:W-:Y:S04]  /*2fa0*/  @!P2 STG.E.U8 desc[UR6][R16.64], R4 ;  /* 0x000000041000a986 */ /* 0x0007e8000c101106 */
[----:B------:R3:W-:Y:S04]  /*2fb0*/  @!P2 STG.E.U8 desc[UR6][R16.64+0x1], R5 ;  /* 0x000001051000a986 */ /* 0x0007e8000c101106 */
[----:B------:R3:W-:Y:S04]  /*2fc0*/  @!P2 STG.E.U8 desc[UR6][R16.64+0x2], R6 ;  /* 0x000002061000a986 */ /* 0x0007e8000c101106 */
[----:B------:R3:W-:Y:S04]  /*2fd0*/  @!P5 STG.E.U8 desc[UR6][R20.64], R4 ;  /* 0x000000041400d986 */ /* 0x0007e8000c101106 */
[----:B------:R3:W-:Y:S04]  /*2fe0*/  @!P5 STG.E.U8 desc[UR6][R20.64+0x1], R5 ;  /* 0x000001051400d986 */ /* 0x0007e8000c101106 */
[----:B------:R3:W-:Y:S01]  /*2ff0*/  @!P5 STG.E.U8 desc[UR6][R20.64+0x2], R6 ;  /* 0x000002061400d986 */ /* 0x0007e2000c101106 */
[----:B------:R-:W-:Y:S05]  /*3000*/  @P0 BRA `(.L_x_42) ;  /* 0xfffffffc00640947 */ /* 0x000fea000383ffff */
[----:B---3--:R-:W-:-:S07]  /*3010*/  MOV R16, R22 ;  /* 0x0000001600107202 */ /* 0x008fce0000000f00 */
.L_x_41:
[----:B------:R-:W-:-:S13]  /*3020*/  ISETP.NE.AND P0, PT, R12, RZ, PT ;  /* 0x000000ff0c00720c */ /* 0x000fda0003f05270 */
[----:B------:R-:W-:Y:S05]  /*3030*/  @!P0 BRA `(.L_x_43) ;  /* 0x0000000000908947 */ /* 0x000fea0003800000 */
[----:B------:R-:W3:Y:S01]  /*3040*/  LDCU UR4, c[0x0][0x388] ;  /* 0x00007100ff0477ac */ /* 0x000ee20008000800 */
[----:B------:R-:W-:-:S04]  /*3050*/  ISETP.GE.U32.AND P0, PT, R16, R0, PT ;  /* 0x000000001000720c */ /* 0x000fc80003f06070 */
[----:B------:R-:W-:-:S04]  /*3060*/  ISETP.EQ.AND P0, PT, R3, R2, P0 ;  /* 0x000000020300720c */ /* 0x000fc80000702270 */
[----:B---3--:R-:W-:-:S13]  /*3070*/  ISETP.GE.U32.OR P0, PT, R24, UR4, P0 ;  /* 0x0000000418007c0c */ /* 0x008fda0008706470 */
[----:B------:R-:W3:Y:S01]  /*3080*/  @!P0 LDC.64 R14, c[0x0][0x380] ;  /* 0x0000e000ff0e8b82 */ /* 0x000ee20000000a00 */
[----:B------:R-:W-:-:S04]  /*3090*/  @!P0 IMAD.IADD R17, R7, 0x1, R16 ;  /* 0x0000000107118824 */ /* 0x000fc800078e0210 */
[----:B------:R-:W-:-:S04]  /*30a0*/  @!P0 IMAD R17, R17, UR4, R24 ;  /* 0x0000000411118c24 */ /* 0x000fc8000f8e0218 */
[----:B---3--:R-:W-:-:S05]  /*30b0*/  @!P0 IMAD.WIDE.U32 R14, R17, 0x3, R14 ;  /* 0x00000003110e8825 */ /* 0x008fca00078e000e */
[----:B0-----:R3:W-:Y:S04]  /*30c0*/  @!P0 STG.E.U8 desc[UR6][R14.64], R4 ;  /* 0x000000040e008986 */ /* 0x0017e8000c101106 */
[----:B-1----:R3:W-:Y:S04]  /*30d0*/  @!P0 STG.E.U8 desc[UR6][R14.64+0x1], R5 ;  /* 0x000001050e008986 */ /* 0x0027e8000c101106 */
[----:B--2---:R3:W-:Y:S01]  /*30e0*/  @!P0 STG.E.U8 desc[UR6][R14.64+0x2], R6 ;  /* 0x000002060e008986 */ /* 0x0047e2000c101106 */
[----:B------:R-:W-:-:S13]  /*30f0*/  ISETP.NE.AND P0, PT, R12, 0x1, PT ;  /* 0x000000010c00780c */ /* 0x000fda0003f05270 */
[----:B---3--:R-:W-:Y:S05]  /*3100*/  @!P0 BRA `(.L_x_43) ;  /* 0x00000000005c8947 */ /* 0x008fea0003800000 */
[C---:B------:R-:W-:Y:S01]  /*3110*/  VIADD R21, R16.reuse, 0x2 ;  /* 0x0000000210157836 */ /* 0x040fe20000000000 */
[----:B------:R-:W-:-:S04]  /*3120*/  IADD3 R19, PT, PT, R16, 0x1, RZ ;  /* 0x0000000110137810 */ /* 0x000fc80007ffe0ff */
[-C--:B------:R-:W-:Y:S02]  /*3130*/  ISETP.GE.U32.AND P1, PT, R21, R0.reuse, PT ;  /* 0x000000001500720c */ /* 0x080fe40003f26070 */
[----:B------:R-:W-:Y:S02]  /*3140*/  ISETP.GE.U32.AND P0, PT, R19, R0, PT ;  /* 0x000000001300720c */ /* 0x000fe40003f06070 */
[CC--:B------:R-:W-:Y:S02]  /*3150*/  ISETP.EQ.AND P1, PT, R3.reuse, R2.reuse, P1 ;  /* 0x000000020300720c */ /* 0x0c0fe40000f22270 */
[----:B------:R-:W-:Y:S02]  /*3160*/  ISETP.EQ.AND P0, PT, R3, R2, P0 ;  /* 0x000000020300720c */ /* 0x000fe40000702270 */
[C---:B------:R-:W-:Y:S02]  /*3170*/  ISETP.GE.U32.OR P1, PT, R24.reuse, UR4, P1 ;  /* 0x0000000418007c0c */ /* 0x040fe40008f26470 */
[----:B------:R-:W-:-:S02]  /*3180*/  ISETP.GE.U32.OR P0, PT, R24, UR4, P0 ;  /* 0x0000000418007c0c */ /* 0x000fc40008706470 */
[----:B------:R-:W-:-:S11]  /*3190*/  ISETP.EQ.OR P1, PT, R12, 0x2, P1 ;  /* 0x000000020c00780c */ /* 0x000fd60000f22670 */
[----:B------:R-:W0:Y:S01]  /*31a0*/  @!P0 LDC.64 R16, c[0x0][0x380] ;  /* 0x0000e000ff108b82 */ /* 0x000e220000000a00 */
[C---:B------:R-:W-:Y:S02]  /*31b0*/  @!P0 IMAD.IADD R19, R7.reuse, 0x1, R19 ;  /* 0x0000000107138824 */ /* 0x040fe400078e0213 */
[----:B------:R-:W-:Y:S02]  /*31c0*/  @!P1 IMAD.IADD R21, R7, 0x1, R21 ;  /* 0x0000000107159824 */ /* 0x000fe400078e0215 */
[--C-:B------:R-:W-:Y:S02]  /*31d0*/  @!P0 IMAD R19, R19, UR4, R24.reuse ;  /* 0x0000000413138c24 */ /* 0x100fe4000f8e0218 */
[----:B------:R-:W-:Y:S01]  /*31e0*/  @!P1 IMAD R21, R21, UR4, R24 ;  /* 0x0000000415159c24 */ /* 0x000fe2000f8e0218 */
[----:B------:R-:W1:Y:S01]  /*31f0*/  @!P1 LDC.64 R14, c[0x0][0x380] ;  /* 0x0000e000ff0e9b82 */ /* 0x000e620000000a00 */
[----:B0-----:R-:W-:-:S05]  /*3200*/  @!P0 IMAD.WIDE.U32 R16, R19, 0x3, R16 ;  /* 0x0000000313108825 */ /* 0x001fca00078e0010 */
[----:B------:R3:W-:Y:S01]  /*3210*/  @!P0 STG.E.U8 desc[UR6][R16.64], R4 ;  /* 0x0000000410008986 */ /* 0x0007e2000c101106 */
[----:B-1----:R-:W-:-:S03]  /*3220*/  @!P1 IMAD.WIDE.U32 R14, R21, 0x3, R14 ;  /* 0x00000003150e9825 */ /* 0x002fc600078e000e */
[----:B------:R3:W-:Y:S04]  /*3230*/  @!P0 STG.E.U8 desc[UR6][R16.64+0x1], R5 ;  /* 0x0000010510008986 */ /* 0x0007e8000c101106 */
[----:B------:R3:W-:Y:S04]  /*3240*/  @!P0 STG.E.U8 desc[UR6][R16.64+0x2], R6 ;  /* 0x0000020610008986 */ /* 0x0007e8000c101106 */
[----:B------:R3:W-:Y:S04]  /*3250*/  @!P1 STG.E.U8 desc[UR6][R14.64], R4 ;  /* 0x000000040e009986 */ /* 0x0007e8000c101106 */
[----:B------:R3:W-:Y:S04]  /*3260*/  @!P1 STG.E.U8 desc[UR6][R14.64+0x1], R5 ;  /* 0x000001050e009986 */ /* 0x0007e8000c101106 */
[----:B------:R3:W-:Y:S02]  /*3270*/  @!P1 STG.E.U8 desc[UR6][R14.64+0x2], R6 ;  /* 0x000002060e009986 */ /* 0x0007e4000c101106 */
.L_x_43:
[----:B------:R-:W-:Y:S05]  /*3280*/  @P3 BRA `(.L_x_44) ;  /* 0xfffffff8007c3947 */ /* 0x000fea000383ffff */
[----:B------:R-:W-:Y:S05]  /*3290*/  EXIT ;  /* 0x000000000000794d */ /* 0x000fea0003800000 */
        .weak           $__internal_0_$__cuda_sm20_div_u64
        .type           $__internal_0_$__cuda_sm20_div_u64,@function
        .size           $__internal_0_$__cuda_sm20_div_u64,(.L_x_46 - $__internal_0_$__cuda_sm20_div_u64)
$__internal_0_$__cuda_sm20_div_u64:
[----:B------:R-:W-:Y:S01]  /*32a0*/  MOV R18, R3 ;  /* 0x0000000300127202 */ /* 0x000fe20000000f00 */
[----:B------:R-:W-:-:S04]  /*32b0*/  IMAD.MOV.U32 R19, RZ, RZ, R11 ;  /* 0x000000ffff137224 */ /* 0x000fc800078e000b */
[----:B------:R-:W0:Y:S08]  /*32c0*/  I2F.U64.RP R10, R18 ;  /* 0x00000012000a7312 */ /* 0x000e300000309000 */
[----:B0-----:R-:W0:Y:S02]  /*32d0*/  MUFU.RCP R10, R10 ;  /* 0x0000000a000a7308 */ /* 0x001e240000001000 */
[----:B0-----:R-:W-:-:S06]  /*32e0*/  VIADD R14, R10, 0x1ffffffe ;  /* 0x1ffffffe0a0e7836 */ /* 0x001fcc0000000000 */
[----:B------:R-:W0:Y:S02]  /*32f0*/  F2I.U64.TRUNC R14, R14 ;  /* 0x0000000e000e7311 */ /* 0x000e24000020d800 */
[----:B0-----:R-:W-:-:S04]  /*3300*/  IMAD.WIDE.U32 R16, R14, R3, RZ ;  /* 0x000000030e107225 */ /* 0x001fc800078e00ff */
[----:B------:R-:W-:Y:S01]  /*3310*/  IMAD R17, R14, R11, R17 ;  /* 0x0000000b0e117224 */ /* 0x000fe200078e0211 */
[----:B------:R-:W-:-:S03]  /*3320*/  IADD3 R21, P1, PT, RZ, -R16, RZ ;  /* 0x80000010ff157210 */ /* 0x000fc60007f3e0ff */
[----:B------:R-:W-:Y:S02]  /*3330*/  IMAD R17, R15, R3, R17 ;  /* 0x000000030f117224 */ /* 0x000fe400078e0211 */
[----:B------:R-:W-:-:S03]  /*3340*/  IMAD.HI.U32 R16, R14, R21, RZ ;  /* 0x000000150e107227 */ /* 0x000fc600078e00ff */
[----:B------:R-:W-:Y:S01]  /*3350*/  IADD3.X R23, PT, PT, RZ, ~R17, RZ, P1, !PT ;  /* 0x80000011ff177210 */ /* 0x000fe20000ffe4ff */
[----:B------:R-:W-:-:S04]  /*3360*/  IMAD.MOV.U32 R17, RZ, RZ, R14 ;  /* 0x000000ffff117224 */ /* 0x000fc800078e000e */
[----:B------:R-:W-:-:S04]  /*3370*/  IMAD.WIDE.U32 R16, P1, R14, R23, R16 ;  /* 0x000000170e107225 */ /* 0x000fc80007820010 */
[C---:B------:R-:W-:Y:S02]  /*3380*/  IMAD R19, R15.reuse, R23, RZ ;  /* 0x000000170f137224 */ /* 0x040fe400078e02ff */
[----:B------:R-:W-:-:S04]  /*3390*/  IMAD.HI.U32 R16, P2, R15, R21, R16 ;  /* 0x000000150f107227 */ /* 0x000fc80007840010 */
[----:B------:R-:W-:Y:S01]  /*33a0*/  IMAD.HI.U32 R23, R15, R23, RZ ;  /* 0x000000170f177227 */ /* 0x000fe200078e00ff */
[----:B------:R-:W-:-:S03]  /*33b0*/  IADD3 R17, P3, PT, R19, R16, RZ ;  /* 0x0000001013117210 */ /* 0x000fc60007f7e0ff */
[----:B------:R-:W-:Y:S02]  /*33c0*/  IMAD.X R10, R23, 0x1, R15, P1 ;  /* 0x00000001170a7824 */ /* 0x000fe400008e060f */
[----:B------:R-:W-:-:S03]  /*33d0*/  IMAD.WIDE.U32 R14, R17, R3, RZ ;  /* 0x00000003110e7225 */ /* 0x000fc600078e00ff */
[----:B------:R-:W-:Y:S01]  /*33e0*/  IADD3.X R10, PT, PT, RZ, RZ, R10, P3, P2 ;  /* 0x000000ffff0a7210 */ /* 0x000fe20001fe440a */
[----:B------:R-:W-:Y:S01]  /*33f0*/  IMAD R15, R17, R11, R15 ;  /* 0x0000000b110f7224 */ /* 0x000fe200078e020f */
[----:B------:R-:W-:-:S03]  /*3400*/  IADD3 R19, P1, PT, RZ, -R14, RZ ;  /* 0x8000000eff137210 */ /* 0x000fc60007f3e0ff */
[----:B------:R-:W-:Y:S02]  /*3410*/  IMAD R15, R10, R3, R15 ;  /* 0x000000030a0f7224 */ /* 0x000fe400078e020f */
[----:B------:R-:W-:-:S03]  /*3420*/  IMAD.HI.U32 R16, R17, R19, RZ ;  /* 0x0000001311107227 */ /* 0x000fc600078e00ff */
[----:B------:R-:W-:-:S05]  /*3430*/  IADD3.X R15, PT, PT, RZ, ~R15, RZ, P1, !PT ;  /* 0x8000000fff0f7210 */ /* 0x000fca0000ffe4ff */
[----:B------:R-:W-:-:S04]  /*3440*/  IMAD.WIDE.U32 R16, P1, R17, R15, R16 ;  /* 0x0000000f11107225 */ /* 0x000fc80007820010 */
[C---:B------:R-:W-:Y:S02]  /*3450*/  IMAD R14, R10.reuse, R15, RZ ;  /* 0x0000000f0a0e7224 */ /* 0x040fe400078e02ff */
[----:B------:R-:W-:-:S04]  /*3460*/  IMAD.HI.U32 R17, P2, R10, R19, R16 ;  /* 0x000000130a117227 */ /* 0x000fc80007840010 */
[----:B------:R-:W-:Y:S01]  /*3470*/  IMAD.HI.U32 R15, R10, R15, RZ ;  /* 0x0000000f0a0f7227 */ /* 0x000fe200078e00ff */
[----:B------:R-:W-:-:S03]  /*3480*/  IADD3 R17, P3, PT, R14, R17, RZ ;  /* 0x000000110e117210 */ /* 0x000fc60007f7e0ff */
[----:B------:R-:W-:Y:S02]  /*3490*/  IMAD.X R10, R15, 0x1, R10, P1 ;  /* 0x000000010f0a7824 */ /* 0x000fe400008e060a */
[----:B------:R-:W-:-:S03]  /*34a0*/  IMAD.HI.U32 R14, R17, R4, RZ ;  /* 0x00000004110e7227 */ /* 0x000fc600078e00ff */
[----:B------:R-:W-:Y:S01]  /*34b0*/  IADD3.X R10, PT, PT, RZ, RZ, R10, P3, P2 ;  /* 0x000000ffff0a7210 */ /* 0x000fe20001fe440a */
[----:B------:R-:W-:Y:S02]  /*34c0*/  IMAD.MOV.U32 R15, RZ, RZ, RZ ;  /* 0x000000ffff0f7224 */ /* 0x000fe400078e00ff */
[----:B------:R-:W-:-:S04]  /*34d0*/  IMAD.WIDE.U32 R14, R17, R5, R14 ;  /* 0x00000005110e7225 */ /* 0x000fc800078e000e */
[C---:B------:R-:W-:Y:S02]  /*34e0*/  IMAD R17, R10.reuse, R5, RZ ;  /* 0x000000050a117224 */ /* 0x040fe400078e02ff */
[----:B------:R-:W-:-:S04]  /*34f0*/  IMAD.HI.U32 R14, P1, R10, R4, R14 ;  /* 0x000000040a0e7227 */ /* 0x000fc8000782000e */
[----:B------:R-:W-:Y:S01]  /*3500*/  IMAD.HI.U32 R10, R10, R5, RZ ;  /* 0x000000050a0a7227 */ /* 0x000fe200078e00ff */
[----:B------:R-:W-:-:S04]  /*3510*/  IADD3 R16, P2, PT, R17, R14, RZ ;  /* 0x0000000e11107210 */ /* 0x000fc80007f5e0ff */
[----:B------:R-:W-:Y:S01]  /*3520*/  IADD3.X R10, PT, PT, R10, RZ, RZ, P1, !PT ;  /* 0x000000ff0a0a7210 */ /* 0x000fe20000ffe4ff */
[----:B------:R-:W-:-:S04]  /*3530*/  IMAD.WIDE.U32 R14, R16, R3, RZ ;  /* 0x00000003100e7225 */ /* 0x000fc800078e00ff */
[----:B------:R-:W-:Y:S01]  /*3540*/  IMAD.X R10, RZ, RZ, R10, P2 ;  /* 0x000000ffff0a7224 */ /* 0x000fe200010e060a */
[----:B------:R-:W-:Y:S01]  /*3550*/  IADD3 R18, P2, PT, -R14, R4, RZ ;  /* 0x000000040e127210 */ /* 0x000fe20007f5e1ff */
[----:B------:R-:W-:-:S03]  /*3560*/  IMAD R15, R16, R11, R15 ;  /* 0x0000000b100f7224 */ /* 0x000fc600078e020f */
[-C--:B------:R-:W-:Y:S01]  /*3570*/  ISETP.GE.U32.AND P1, PT, R18, R3.reuse, PT ;  /* 0x000000031200720c */ /* 0x080fe20003f26070 */
[----:B------:R-:W-:-:S04]  /*3580*/  IMAD R4, R10, R3, R15 ;  /* 0x000000030a047224 */ /* 0x000fc800078e020f */
[----:B------:R-:W-:Y:S01]  /*3590*/  IMAD.X R20, R5, 0x1, ~R4, P2 ;  /* 0x0000000105147824 */ /* 0x000fe200010e0e04 */
[----:B------:R-:W-:Y:S02]  /*35a0*/  IADD3 R5, P3, PT, R16, 0x1, RZ ;  /* 0x0000000110057810 */ /* 0x000fe40007f7e0ff */
[----:B------:R-:W-:Y:S02]  /*35b0*/  IADD3 R14, P2, PT, -R3, R18, RZ ;  /* 0x00000012030e7210 */ /* 0x000fe40007f5e1ff */
[----:B------:R-:W-:Y:S01]  /*35c0*/  ISETP.GE.U32.AND.EX P1, PT, R20, R11, PT, P1 ;  /* 0x0000000b1400720c */ /* 0x000fe20003f26110 */
[----:B------:R-:W-:Y:S01]  /*35d0*/  IMAD.X R15, RZ, RZ, R10, P3 ;  /* 0x000000ffff0f7224 */ /* 0x000fe200018e060a */
[----:B------:R-:W-:Y:S02]  /*35e0*/  IADD3.X R4, PT, PT, ~R11, R20, RZ, P2, !PT ;  /* 0x000000140b047210 */ /* 0x000fe400017fe5ff */
[----:B------:R-:W-:Y:S02]  /*35f0*/  SEL R5, R5, R16, P1 ;  /* 0x0000001005057207 */ /* 0x000fe40000800000 */
[----:B------:R-:W-:-:S02]  /*3600*/  SEL R14, R14, R18, P1 ;  /* 0x000000120e0e7207 */ /* 0x000fc40000800000 */
[----:B------:R-:W-:Y:S02]  /*3610*/  SEL R16, R4, R20, P1 ;  /* 0x0000001404107207 */ /* 0x000fe40000800000 */
[----:B------:R-:W-:Y:S02]  /*3620*/  SEL R4, R15, R10, P1 ;  /* 0x0000000a0f047207 */ /* 0x000fe40000800000 */
[----:B------:R-:W-:Y:S02]  /*3630*/  IADD3 R10, P3, PT, R5, 0x1, RZ ;  /* 0x00000001050a7810 */ /* 0x000fe40007f7e0ff */
[----:B------:R-:W-:Y:S02]  /*3640*/  ISETP.GE.U32.AND P1, PT, R14, R3, PT ;  /* 0x000000030e00720c */ /* 0x000fe40003f26070 */
[----:B------:R-:W-:Y:S01]  /*3650*/  ISETP.NE.U32.AND P2, PT, R3, RZ, PT ;  /* 0x000000ff0300720c */ /* 0x000fe20003f45070 */
[----:B------:R-:W-:Y:S01]  /*3660*/  IMAD.X R15, RZ, RZ, R4, P3 ;  /* 0x000000ffff0f7224 */ /* 0x000fe200018e0604 */
[----:B------:R-:W-:-:S02]  /*3670*/  ISETP.GE.U32.AND.EX P1, PT, R16, R11, PT, P1 ;  /* 0x0000000b1000720c */ /* 0x000fc40003f26110 */
[----:B------:R-:W-:Y:S02]  /*3680*/  ISETP.NE.AND.EX P2, PT, R11, RZ, PT, P2 ;  /* 0x000000ff0b00720c */ /* 0x000fe40003f45320 */
[----:B------:R-:W-:Y:S01]  /*3690*/  SEL R10, R10, R5, P1 ;  /* 0x000000050a0a7207 */ /* 0x000fe20000800000 */
[----:B------:R-:W-:Y:S01]  /*36a0*/  IMAD.MOV.U32 R5, RZ, RZ, 0x0 ;  /* 0x00000000ff057424 */ /* 0x000fe200078e00ff */
[----:B------:R-:W-:Y:S02]  /*36b0*/  SEL R15, R15, R4, P1 ;  /* 0x000000040f0f7207 */ /* 0x000fe40000800000 */
[----:B------:R-:W-:Y:S02]  /*36c0*/  MOV R4, R8 ;  /* 0x0000000800047202 */ /* 0x000fe40000000f00 */
[----:B------:R-:W-:Y:S02]  /*36d0*/  SEL R10, R10, 0xffffffff, P2 ;  /* 0xffffffff0a0a7807 */ /* 0x000fe40001000000 */
[----:B------:R-:W-:Y:S01]  /*36e0*/  SEL R15, R15, 0xffffffff, P2 ;  /* 0xffffffff0f0f7807 */ /* 0x000fe20001000000 */
[----:B------:R-:W-:Y:S06]  /*36f0*/  RET.REL.NODEC R4 `(_Z12avgKernel_1DP6uchar3iii) ;  /* 0xffffffc804407950 */ /* 0x000fec0003c3ffff */
.L_x_45:
[----:B------:R-:W-:-:S00]  /*3700*/  BRA `(.L_x_45) ;  /* 0xfffffffc00fc7947 */ /* 0x000fc0000383ffff */
[----:B------:R-:W-:-:S00]  /*3710*/  NOP ;  /* 0x0000000000007918 */ /* 0x000fc00000000000 */
        /* <DEDUP_REMOVED lines=14> */
.L_x_46:


//--------------------- .nv.shared._Z12avgKernel_1DP6uchar3iii --------------------------
	.section	.nv.shared._Z12avgKernel_1DP6uchar3iii,"aw",@nobits
	.sectionflags	@""
	.align	8
.nv.shared._Z12avgKernel_1DP6uchar3iii:
	.zero		1048


//--------------------- .nv.shared.reserved.0     --------------------------
	.section	.nv.shared.reserved.0,"aw",@nobits
	.weak		__nv_reservedSMEM_offset_0_alias
	.size		__nv_reservedSMEM_offset_0_alias, 0, 64
	.other		__nv_reservedSMEM_offset_0_alias,@"STO_CUDA_RESERVED_SHARED STV_DEFAULT"
__nv_reservedSMEM_offset_0_alias:
	.zero		0
	.zero		64


//--------------------- .nv.global                --------------------------
	.section	.nv.global,"aw",@nobits
	.align	8
.nv.global:
	.type		average_b,@object
	.size		average_b,(average_r - average_b)
average_b:
	.zero		8
	.type		average_r,@object
	.size		average_r,(average_g - average_r)
average_r:
	.zero		8
	.type		average_g,@object
	.size		average_g,(.L_1 - average_g)
average_g:
	.zero		8
.L_1:


//--------------------- .nv.constant0._Z12avgKernel_1DP6uchar3iii --------------------------
	.section	.nv.constant0._Z12avgKernel_1DP6uchar3iii,"a",@progbits
	.sectionflags	@""
	.align	4
.nv.constant0._Z12avgKernel_1DP6uchar3iii:
	.zero		916


//--------------------- SYMBOLS --------------------------

	.type		.nv.reservedSmem.offset0,@object
	.size		.nv.reservedSmem.offset0,0x4
	.type		.nv.reservedSmem.cap,@object
	.size		.nv.reservedSmem.cap,0x4
